	.target	sm_90a

	.elftype	@"ET_EXEC"


//--------------------- .note.nv.tkinfo           --------------------------
	.section	.note.nv.tkinfo,"",@"SHT_NOTE"
	.sectionflags	@"SHF_NOTE_NV_TKINFO"
	.tkinfo
        /*0018*/ 	.word	0x00000002
        /*0030*/ 	.string	""
        /*0030*/ 	.string	"ptxas"
        /*0030*/ 	.string	"Cuda compilation tools, release 13.0, V13.0.88"
        /*0030*/ 	.string	"Build cuda_13.0.r13.0/compiler.36424714_0"
        /*0030*/ 	.string	"-arch sm_90a -m 64 "



//--------------------- .note.nv.cuinfo           --------------------------
	.section	.note.nv.cuinfo,"",@"SHT_NOTE"
	.sectionflags	@"SHF_NOTE_NV_CUINFO"
        /*0018*/ 	.short	0x0002
        /*001a*/ 	.short	0x005a
        /*001c*/ 	.short	0x0082
	.zero		2


//--------------------- .nv.info                  --------------------------
	.section	.nv.info,"",@"SHT_CUDA_INFO"
	.align	4


	//----- nvinfo : EIATTR_REGCOUNT
	.align		4
        /*0000*/ 	.byte	0x04, 0x2f
        /*0002*/ 	.short	(.L_12 - .L_11)
	.align		4
.L_11:
        /*0004*/ 	.word	index@(_ZN7cutlass13device_kernelINS_4conv6kernel13ConvUniversalINS1_16ConvProblemShapeILNS1_8OperatorE1ELi3EEENS1_10collective14CollectiveConvINS1_46MainloopSm90TmaGmmaWarpSpecializedImplicitGemmILS5_1ELi11ELi3EN4cute5tupleIJNSA_1CILi2EEENSC_ILi1EEESE_EEENS1_36KernelImplicitTmaWarpSpecializedSm90ELi1EEENSB_IJNSC_ILi256EEENSC_ILi64EEENSB_IJNSC_ILi32EEEEEEEEENS_6half_tESN_NSA_8TiledMMAINSA_8MMA_AtomIJNSA_4SM904GMMA25MMA_64x64x16_F32F16F16_SSILNSR_5MajorE0ELST_1ELNSR_7ScaleInE1ELSU_1EEEEEENSA_6LayoutINSB_IJSE_SE_SE_EEENSB_IJNSC_ILi0EEESZ_SZ_EEEEENSB_IJNSA_10UnderscoreES12_S12_EEEEENS7_6detail26Sm90ImplicitGemmTileTraitsINSA_20SM90_TMA_LOAD_IM2COLENSA_14ComposedLayoutINSA_7SwizzleILi2ELi4ELi3EEENSA_18smem_ptr_flag_bitsILi16EEENSX_INSB_IJNSB_IJNSC_ILi8EEESK_EEENSB_IJSK_SE_EEENSB_IJSE_NSC_ILi11EEEEEEEEENSB_IJNSB_IJSK_SI_EEENSB_IJSE_SZ_EEENSB_IJSZ_NSC_ILi8192EEEEEEEEEEEEEvEENS16_INSA_23SM90_TMA_LOAD_MULTICASTENS18_INS19_ILi3ELi4ELi3EEES1C_NSX_INSB_IJNSB_IJSJ_SE_EEENSB_IJS1D_NSC_ILi4EEEEEES1H_EEENSB_IJS1K_NSB_IJSJ_NSC_ILi512EEEEEENSB_IJSZ_NSC_ILi2048EEEEEEEEEEEEEvEEEENS_8epilogue10collective6detail29Sm90TmaWarpSpecializedAdapterINS27_15DefaultEpilogueISN_NSB_IJNSB_IJllllEEESE_SZ_EEES2C_NS26_6thread17LinearCombinationISN_Li1EffLNS2D_9ScaleType4KindE0ELNS_15FloatRoundStyleE2ESN_EENS_4gemm15EpilogueDefaultEEEEEvvEEEEvNT_6ParamsE)
        /*0008*/ 	.word	0x0000009a


	//----- nvinfo : EIATTR_FRAME_SIZE
	.align		4
.L_12:
        /*000c*/ 	.byte	0x04, 0x11
        /*000e*/ 	.short	(.L_14 - .L_13)
	.align		4
.L_13:
        /*0010*/ 	.word	index@(_ZN7cutlass13device_kernelINS_4conv6kernel13ConvUniversalINS1_16ConvProblemShapeILNS1_8OperatorE1ELi3EEENS1_10collective14CollectiveConvINS1_46MainloopSm90TmaGmmaWarpSpecializedImplicitGemmILS5_1ELi11ELi3EN4cute5tupleIJNSA_1CILi2EEENSC_ILi1EEESE_EEENS1_36KernelImplicitTmaWarpSpecializedSm90ELi1EEENSB_IJNSC_ILi256EEENSC_ILi64EEENSB_IJNSC_ILi32EEEEEEEEENS_6half_tESN_NSA_8TiledMMAINSA_8MMA_AtomIJNSA_4SM904GMMA25MMA_64x64x16_F32F16F16_SSILNSR_5MajorE0ELST_1ELNSR_7ScaleInE1ELSU_1EEEEEENSA_6LayoutINSB_IJSE_SE_SE_EEENSB_IJNSC_ILi0EEESZ_SZ_EEEEENSB_IJNSA_10UnderscoreES12_S12_EEEEENS7_6detail26Sm90ImplicitGemmTileTraitsINSA_20SM90_TMA_LOAD_IM2COLENSA_14ComposedLayoutINSA_7SwizzleILi2ELi4ELi3EEENSA_18smem_ptr_flag_bitsILi16EEENSX_INSB_IJNSB_IJNSC_ILi8EEESK_EEENSB_IJSK_SE_EEENSB_IJSE_NSC_ILi11EEEEEEEEENSB_IJNSB_IJSK_SI_EEENSB_IJSE_SZ_EEENSB_IJSZ_NSC_ILi8192EEEEEEEEEEEEEvEENS16_INSA_23SM90_TMA_LOAD_MULTICASTENS18_INS19_ILi3ELi4ELi3EEES1C_NSX_INSB_IJNSB_IJSJ_SE_EEENSB_IJS1D_NSC_ILi4EEEEEES1H_EEENSB_IJS1K_NSB_IJSJ_NSC_ILi512EEEEEENSB_IJSZ_NSC_ILi2048EEEEEEEEEEEEEvEEEENS_8epilogue10collective6detail29Sm90TmaWarpSpecializedAdapterINS27_15DefaultEpilogueISN_NSB_IJNSB_IJllllEEESE_SZ_EEES2C_NS26_6thread17LinearCombinationISN_Li1EffLNS2D_9ScaleType4KindE0ELNS_15FloatRoundStyleE2ESN_EENS_4gemm15EpilogueDefaultEEEEEvvEEEEvNT_6ParamsE)
        /*0014*/ 	.word	0x00000000


	//----- nvinfo : EIATTR_MIN_STACK_SIZE
	.align		4
.L_14:
        /*0018*/ 	.byte	0x04, 0x12
        /*001a*/ 	.short	(.L_16 - .L_15)
	.align		4
.L_15:
        /*001c*/ 	.word	index@(_ZN7cutlass13device_kernelINS_4conv6kernel13ConvUniversalINS1_16ConvProblemShapeILNS1_8OperatorE1ELi3EEENS1_10collective14CollectiveConvINS1_46MainloopSm90TmaGmmaWarpSpecializedImplicitGemmILS5_1ELi11ELi3EN4cute5tupleIJNSA_1CILi2EEENSC_ILi1EEESE_EEENS1_36KernelImplicitTmaWarpSpecializedSm90ELi1EEENSB_IJNSC_ILi256EEENSC_ILi64EEENSB_IJNSC_ILi32EEEEEEEEENS_6half_tESN_NSA_8TiledMMAINSA_8MMA_AtomIJNSA_4SM904GMMA25MMA_64x64x16_F32F16F16_SSILNSR_5MajorE0ELST_1ELNSR_7ScaleInE1ELSU_1EEEEEENSA_6LayoutINSB_IJSE_SE_SE_EEENSB_IJNSC_ILi0EEESZ_SZ_EEEEENSB_IJNSA_10UnderscoreES12_S12_EEEEENS7_6detail26Sm90ImplicitGemmTileTraitsINSA_20SM90_TMA_LOAD_IM2COLENSA_14ComposedLayoutINSA_7SwizzleILi2ELi4ELi3EEENSA_18smem_ptr_flag_bitsILi16EEENSX_INSB_IJNSB_IJNSC_ILi8EEESK_EEENSB_IJSK_SE_EEENSB_IJSE_NSC_ILi11EEEEEEEEENSB_IJNSB_IJSK_SI_EEENSB_IJSE_SZ_EEENSB_IJSZ_NSC_ILi8192EEEEEEEEEEEEEvEENS16_INSA_23SM90_TMA_LOAD_MULTICASTENS18_INS19_ILi3ELi4ELi3EEES1C_NSX_INSB_IJNSB_IJSJ_SE_EEENSB_IJS1D_NSC_ILi4EEEEEES1H_EEENSB_IJS1K_NSB_IJSJ_NSC_ILi512EEEEEENSB_IJSZ_NSC_ILi2048EEEEEEEEEEEEEvEEEENS_8epilogue10collective6detail29Sm90TmaWarpSpecializedAdapterINS27_15DefaultEpilogueISN_NSB_IJNSB_IJllllEEESE_SZ_EEES2C_NS26_6thread17LinearCombinationISN_Li1EffLNS2D_9ScaleType4KindE0ELNS_15FloatRoundStyleE2ESN_EENS_4gemm15EpilogueDefaultEEEEEvvEEEEvNT_6ParamsE)
        /*0020*/ 	.word	0x00000000
.L_16:


//--------------------- .nv.compat                --------------------------
	.section	.nv.compat,"",@"SHT_CUDA_COMPAT_INFO"
	.align	4
        /*0000*/ 	.byte	0x02, 0x09, 0x01, 0x00, 0x02, 0x02, 0x04, 0x00, 0x02, 0x05, 0x05, 0x00, 0x03, 0x07, 0x01, 0x01
        /*0010*/ 	.byte	0x02, 0x03, 0x01, 0x00, 0x02, 0x06, 0x01, 0x00, 0x04, 0x0b, 0x08, 0x00, 0x00, 0x00, 0x00, 0x00
        /*0020*/ 	.byte	0x00, 0x00, 0x00, 0x00


//--------------------- .nv.info._ZN7cutlass13device_kernelINS_4conv6kernel13ConvUniversalINS1_16ConvProblemShapeILNS1_8OperatorE1ELi3EEENS1_10collective14CollectiveConvINS1_46MainloopSm90TmaGmmaWarpSpecializedImplicitGemmILS5_1ELi11ELi3EN4cute5tupleIJNSA_1CILi2EEENSC_ILi1EEESE_EEENS1_36KernelImplicitTmaWarpSpecializedSm90ELi1EEENSB_IJNSC_ILi256EEENSC_ILi64EEENSB_IJNSC_ILi32EEEEEEEEENS_6half_tESN_NSA_8TiledMMAINSA_8MMA_AtomIJNSA_4SM904GMMA25MMA_64x64x16_F32F16F16_SSILNSR_5MajorE0ELST_1ELNSR_7ScaleInE1ELSU_1EEEEEENSA_6LayoutINSB_IJSE_SE_SE_EEENSB_IJNSC_ILi0EEESZ_SZ_EEEEENSB_IJNSA_10UnderscoreES12_S12_EEEEENS7_6detail26Sm90ImplicitGemmTileTraitsINSA_20SM90_TMA_LOAD_IM2COLENSA_14ComposedLayoutINSA_7SwizzleILi2ELi4ELi3EEENSA_18smem_ptr_flag_bitsILi16EEENSX_INSB_IJNSB_IJNSC_ILi8EEESK_EEENSB_IJSK_SE_EEENSB_IJSE_NSC_ILi11EEEEEEEEENSB_IJNSB_IJSK_SI_EEENSB_IJSE_SZ_EEENSB_IJSZ_NSC_ILi8192EEEEEEEEEEEEEvEENS16_INSA_23SM90_TMA_LOAD_MULTICASTENS18_INS19_ILi3ELi4ELi3EEES1C_NSX_INSB_IJNSB_IJSJ_SE_EEENSB_IJS1D_NSC_ILi4EEEEEES1H_EEENSB_IJS1K_NSB_IJSJ_NSC_ILi512EEEEEENSB_IJSZ_NSC_ILi2048EEEEEEEEEEEEEvEEEENS_8epilogue10collective6detail29Sm90TmaWarpSpecializedAdapterINS27_15DefaultEpilogueISN_NSB_IJNSB_IJllllEEESE_SZ_EEES2C_NS26_6thread17LinearCombinationISN_Li1EffLNS2D_9ScaleType4KindE0ELNS_15FloatRoundStyleE2ESN_EENS_4gemm15EpilogueDefaultEEEEEvvEEEEvNT_6ParamsE --------------------------
	.section	.nv.info._ZN7cutlass13device_kernelINS_4conv6kernel13ConvUniversalINS1_16ConvProblemShapeILNS1_8OperatorE1ELi3EEENS1_10collective14CollectiveConvINS1_46MainloopSm90TmaGmmaWarpSpecializedImplicitGemmILS5_1ELi11ELi3EN4cute5tupleIJNSA_1CILi2EEENSC_ILi1EEESE_EEENS1_36KernelImplicitTmaWarpSpecializedSm90ELi1EEENSB_IJNSC_ILi256EEENSC_ILi64EEENSB_IJNSC_ILi32EEEEEEEEENS_6half_tESN_NSA_8TiledMMAINSA_8MMA_AtomIJNSA_4SM904GMMA25MMA_64x64x16_F32F16F16_SSILNSR_5MajorE0ELST_1ELNSR_7ScaleInE1ELSU_1EEEEEENSA_6LayoutINSB_IJSE_SE_SE_EEENSB_IJNSC_ILi0EEESZ_SZ_EEEEENSB_IJNSA_10UnderscoreES12_S12_EEEEENS7_6detail26Sm90ImplicitGemmTileTraitsINSA_20SM90_TMA_LOAD_IM2COLENSA_14ComposedLayoutINSA_7SwizzleILi2ELi4ELi3EEENSA_18smem_ptr_flag_bitsILi16EEENSX_INSB_IJNSB_IJNSC_ILi8EEESK_EEENSB_IJSK_SE_EEENSB_IJSE_NSC_ILi11EEEEEEEEENSB_IJNSB_IJSK_SI_EEENSB_IJSE_SZ_EEENSB_IJSZ_NSC_ILi8192EEEEEEEEEEEEEvEENS16_INSA_23SM90_TMA_LOAD_MULTICASTENS18_INS19_ILi3ELi4ELi3EEES1C_NSX_INSB_IJNSB_IJSJ_SE_EEENSB_IJS1D_NSC_ILi4EEEEEES1H_EEENSB_IJS1K_NSB_IJSJ_NSC_ILi512EEEEEENSB_IJSZ_NSC_ILi2048EEEEEEEEEEEEEvEEEENS_8epilogue10collective6detail29Sm90TmaWarpSpecializedAdapterINS27_15DefaultEpilogueISN_NSB_IJNSB_IJllllEEESE_SZ_EEES2C_NS26_6thread17LinearCombinationISN_Li1EffLNS2D_9ScaleType4KindE0ELNS_15FloatRoundStyleE2ESN_EENS_4gemm15EpilogueDefaultEEEEEvvEEEEvNT_6ParamsE,"",@"SHT_CUDA_INFO"
	.sectionflags	@""
	.align	4


	//----- nvinfo : EIATTR_CUDA_API_VERSION
	.align		4
        /*0000*/ 	.byte	0x04, 0x37
        /*0002*/ 	.short	(.L_18 - .L_17)
.L_17:
        /*0004*/ 	.word	0x00000082


	//----- nvinfo : EIATTR_KPARAM_INFO
	.align		4
.L_18:
        /*0008*/ 	.byte	0x04, 0x17
        /*000a*/ 	.short	(.L_20 - .L_19)
.L_19:
        /*000c*/ 	.word	0x00000000
        /*0010*/ 	.short	0x0000
        /*0012*/ 	.short	0x0070
        /*0014*/ 	.byte	0x00, 0xf0, 0x01, 0x10


	//----- nvinfo : EIATTR_SPARSE_MMA_MASK
	.align		4
.L_20:
        /*0018*/ 	.byte	0x03, 0x50
        /*001a*/ 	.short	0x0000


	//----- nvinfo : EIATTR_MAXREG_COUNT
	.align		4
        /*001c*/ 	.byte	0x03, 0x1b
        /*001e*/ 	.short	0x00ff


	//----- nvinfo : EIATTR_NUM_BARRIERS
	.align		4
        /*0020*/ 	.byte	0x02, 0x4c
        /*0022*/ 	.byte	0x01
	.zero		1


	//----- nvinfo : EIATTR_MERCURY_ISA_VERSION
	.align		4
        /*0024*/ 	.byte	0x03, 0x5f
        /*0026*/ 	.short	0x0101


	//----- nvinfo : EIATTR_COOP_GROUP_MASK_REGIDS
	.align		4
        /*0028*/ 	.byte	0x04, 0x29
        /*002a*/ 	.short	(.L_22 - .L_21)


	//   ....[0]....
.L_21:
        /*002c*/ 	.word	0xffffffff


	//   ....[1]....
        /*0030*/ 	.word	0xffffffff


	//   ....[2]....
        /*0034*/ 	.word	0xffffffff


	//   ....[3]....
        /*0038*/ 	.word	0xffffffff


	//----- nvinfo : EIATTR_COOP_GROUP_INSTR_OFFSETS
	.align		4
.L_22:
        /*003c*/ 	.byte	0x04, 0x28
        /*003e*/ 	.short	(.L_24 - .L_23)


	//   ....[0]....
.L_23:
        /*0040*/ 	.word	0x00000070


	//   ....[1]....
        /*0044*/ 	.word	0x00000080


	//   ....[2]....
        /*0048*/ 	.word	0x00000140


	//   ....[3]....
        /*004c*/ 	.word	0x000007b0


	//----- nvinfo : EIATTR_MBARRIER_INSTR_OFFSETS
	.align		4
.L_24:
        /*0050*/ 	.byte	0x04, 0x39
        /*0052*/ 	.short	(.L_26 - .L_25)


	//   ....[0]....
.L_25:
        /*0054*/ 	.word	0x00000310
        /*0058*/ 	.word	0x000000ff
        /*005c*/ 	.word	0x00037000
        /*0060*/ 	.short	0x0100
        /*0062*/ 	.byte	0x08
	.zero		1


	//   ....[1]....
        /*0064*/ 	.word	0x00000320
        /*0068*/ 	.word	0x000000ff
        /*006c*/ 	.word	0x00037058
        /*0070*/ 	.short	0x0100
        /*0072*/ 	.byte	0x08
	.zero		1


	//   ....[2]....
        /*0074*/ 	.word	0x00000330
        /*0078*/ 	.word	0x000000ff
        /*007c*/ 	.word	0x00037008
        /*0080*/ 	.short	0x0100
        /*0082*/ 	.byte	0x08
	.zero		1


	//   ....[3]....
        /*0084*/ 	.word	0x00000340
        /*0088*/ 	.word	0x000000ff
        /*008c*/ 	.word	0x00037060
        /*0090*/ 	.short	0x0100
        /*0092*/ 	.byte	0x08
	.zero		1


	//   ....[4]....
        /*0094*/ 	.word	0x00000350
        /*0098*/ 	.word	0x000000ff
        /*009c*/ 	.word	0x00037010
        /*00a0*/ 	.short	0x0100
        /*00a2*/ 	.byte	0x08
	.zero		1


	//   ....[5]....
        /*00a4*/ 	.word	0x00000360
        /*00a8*/ 	.word	0x000000ff
        /*00ac*/ 	.word	0x00037068
        /*00b0*/ 	.short	0x0100
        /*00b2*/ 	.byte	0x08
	.zero		1


	//   ....[6]....
        /*00b4*/ 	.word	0x00000370
        /*00b8*/ 	.word	0x000000ff
        /*00bc*/ 	.word	0x00037018
        /*00c0*/ 	.short	0x0100
        /*00c2*/ 	.byte	0x08
	.zero		1


	//   ....[7]....
        /*00c4*/ 	.word	0x00000380
        /*00c8*/ 	.word	0x000000ff
        /*00cc*/ 	.word	0x00037070
        /*00d0*/ 	.short	0x0100
        /*00d2*/ 	.byte	0x08
	.zero		1


	//   ....[8]....
        /*00d4*/ 	.word	0x00000390
        /*00d8*/ 	.word	0x000000ff
        /*00dc*/ 	.word	0x00037020
        /*00e0*/ 	.short	0x0100
        /*00e2*/ 	.byte	0x08
	.zero		1


	//   ....[9]....
        /*00e4*/ 	.word	0x000003a0
        /*00e8*/ 	.word	0x000000ff
        /*00ec*/ 	.word	0x00037078
        /*00f0*/ 	.short	0x0100
        /*00f2*/ 	.byte	0x08
	.zero		1


	//   ....[10]....
        /*00f4*/ 	.word	0x000003b0
        /*00f8*/ 	.word	0x000000ff
        /*00fc*/ 	.word	0x00037028
        /*0100*/ 	.short	0x0100
        /*0102*/ 	.byte	0x08
	.zero		1


	//   ....[11]....
        /*0104*/ 	.word	0x000003c0
        /*0108*/ 	.word	0x000000ff
        /*010c*/ 	.word	0x00037080
        /*0110*/ 	.short	0x0100
        /*0112*/ 	.byte	0x08
	.zero		1


	//   ....[12]....
        /*0114*/ 	.word	0x000003d0
        /*0118*/ 	.word	0x000000ff
        /*011c*/ 	.word	0x00037030
        /*0120*/ 	.short	0x0100
        /*0122*/ 	.byte	0x08
	.zero		1


	//   ....[13]....
        /*0124*/ 	.word	0x000003e0
        /*0128*/ 	.word	0x000000ff
        /*012c*/ 	.word	0x00037088
        /*0130*/ 	.short	0x0100
        /*0132*/ 	.byte	0x08
	.zero		1


	//   ....[14]....
        /*0134*/ 	.word	0x000003f0
        /*0138*/ 	.word	0x000000ff
        /*013c*/ 	.word	0x00037038
        /*0140*/ 	.short	0x0100
        /*0142*/ 	.byte	0x08
	.zero		1


	//   ....[15]....
        /*0144*/ 	.word	0x00000400
        /*0148*/ 	.word	0x000000ff
        /*014c*/ 	.word	0x00037090
        /*0150*/ 	.short	0x0100
        /*0152*/ 	.byte	0x08
	.zero		1


	//   ....[16]....
        /*0154*/ 	.word	0x00000410
        /*0158*/ 	.word	0x000000ff
        /*015c*/ 	.word	0x00037040
        /*0160*/ 	.short	0x0100
        /*0162*/ 	.byte	0x08
	.zero		1


	//   ....[17]....
        /*0164*/ 	.word	0x00000420
        /*0168*/ 	.word	0x000000ff
        /*016c*/ 	.word	0x00037098
        /*0170*/ 	.short	0x0100
        /*0172*/ 	.byte	0x08
	.zero		1


	//   ....[18]....
        /*0174*/ 	.word	0x00000430
        /*0178*/ 	.word	0x000000ff
        /*017c*/ 	.word	0x00037048
        /*0180*/ 	.short	0x0100
        /*0182*/ 	.byte	0x08
	.zero		1


	//   ....[19]....
        /*0184*/ 	.word	0x00000440
        /*0188*/ 	.word	0x000000ff
        /*018c*/ 	.word	0x000370a0
        /*0190*/ 	.short	0x0100
        /*0192*/ 	.byte	0x08
	.zero		1


	//   ....[20]....
        /*0194*/ 	.word	0x00000450
        /*0198*/ 	.word	0x000000ff
        /*019c*/ 	.word	0x00037050
        /*01a0*/ 	.short	0x0100
        /*01a2*/ 	.byte	0x08
	.zero		1


	//   ....[21]....
        /*01a4*/ 	.word	0x00000460
        /*01a8*/ 	.word	0x000000ff
        /*01ac*/ 	.word	0x000370a8
        /*01b0*/ 	.short	0x0100
        /*01b2*/ 	.byte	0x08
	.zero		1


	//   ....[22]....
        /*01b4*/ 	.word	0x00001020
        /*01b8*/ 	.word	0x00000008
        /*01bc*/ 	.word	0x00037000
        /*01c0*/ 	.short	0x010a
        /*01c2*/ 	.byte	0x3f
	.zero		1


	//   ....[23]....
        /*01c4*/ 	.word	0x00001480
        /*01c8*/ 	.word	0x0000000a
        /*01cc*/ 	.word	0x00037000
        /*01d0*/ 	.short	0x010a
        /*01d2*/ 	.byte	0x3f
	.zero		1


	//   ....[24]....
        /*01d4*/ 	.word	0x00001780
        /*01d8*/ 	.word	0x00000009
        /*01dc*/ 	.word	0x00000000
        /*01e0*/ 	.short	0x0101
        /*01e2*/ 	.byte	0x3f
	.zero		1


	//   ....[25]....
        /*01e4*/ 	.word	0x000019b0
        /*01e8*/ 	.word	0x00000005
        /*01ec*/ 	.word	0x00000000
        /*01f0*/ 	.short	0x0101
        /*01f2*/ 	.byte	0x3f
	.zero		1


	//   ....[26]....
        /*01f4*/ 	.word	0x0000c010
        /*01f8*/ 	.word	0x0000000d
        /*01fc*/ 	.word	0x00037058
        /*0200*/ 	.short	0x010a
        /*0202*/ 	.byte	0x3f
	.zero		1


	//   ....[27]....
        /*0204*/ 	.word	0x0000c830
        /*0208*/ 	.word	0x00000003
        /*020c*/ 	.word	0x00000000
        /*0210*/ 	.short	0x010a
        /*0212*/ 	.byte	0x3f
	.zero		1


	//   ....[28]....
        /*0214*/ 	.word	0x0000c8e0
        /*0218*/ 	.word	0x00000000
        /*021c*/ 	.word	0x00000000
        /*0220*/ 	.short	0x010a
        /*0222*/ 	.byte	0x3f
	.zero		1


	//   ....[29]....
        /*0224*/ 	.word	0x0000c990
        /*0228*/ 	.word	0x00000000
        /*022c*/ 	.word	0x00000000
        /*0230*/ 	.short	0x010a
        /*0232*/ 	.byte	0x3f
	.zero		1


	//   ....[30]....
        /*0234*/ 	.word	0x0000ca40
        /*0238*/ 	.word	0x00000000
        /*023c*/ 	.word	0x00000000
        /*0240*/ 	.short	0x010a
        /*0242*/ 	.byte	0x3f
	.zero		1


	//   ....[31]....
        /*0244*/ 	.word	0x0000caf0
        /*0248*/ 	.word	0x00000000
        /*024c*/ 	.word	0x00000000
        /*0250*/ 	.short	0x010a
        /*0252*/ 	.byte	0x3f
	.zero		1


	//   ....[32]....
        /*0254*/ 	.word	0x0000cba0
        /*0258*/ 	.word	0x00000000
        /*025c*/ 	.word	0x00000000
        /*0260*/ 	.short	0x010a
        /*0262*/ 	.byte	0x3f
	.zero		1


	//   ....[33]....
        /*0264*/ 	.word	0x0000cc50
        /*0268*/ 	.word	0x00000000
        /*026c*/ 	.word	0x00000000
        /*0270*/ 	.short	0x010a
        /*0272*/ 	.byte	0x3f
	.zero		1


	//   ....[34]....
        /*0274*/ 	.word	0x0000cd00
        /*0278*/ 	.word	0x00000000
        /*027c*/ 	.word	0x00000000
        /*0280*/ 	.short	0x010a
        /*0282*/ 	.byte	0x3f
	.zero		1


	//   ....[35]....
        /*0284*/ 	.word	0x0000cdb0
        /*0288*/ 	.word	0x00000000
        /*028c*/ 	.word	0x00000000
        /*0290*/ 	.short	0x010a
        /*0292*/ 	.byte	0x3f
	.zero		1


	//   ....[36]....
        /*0294*/ 	.word	0x0000ce60
        /*0298*/ 	.word	0x00000000
        /*029c*/ 	.word	0x00000000
        /*02a0*/ 	.short	0x010a
        /*02a2*/ 	.byte	0x3f
	.zero		1


	//   ....[37]....
        /*02a4*/ 	.word	0x0000cf10
        /*02a8*/ 	.word	0x00000005
        /*02ac*/ 	.word	0x00000000
        /*02b0*/ 	.short	0x010a
        /*02b2*/ 	.byte	0x3f
	.zero		1


	//----- nvinfo : EIATTR_NUM_MBARRIERS
	.align		4
.L_26:
        /*02b4*/ 	.byte	0x03, 0x38
        /*02b6*/ 	.short	0x0016


	//----- nvinfo : EIATTR_EXIT_INSTR_OFFSETS
	.align		4
        /*02b8*/ 	.byte	0x04, 0x1c
        /*02ba*/ 	.short	(.L_28 - .L_27)


	//   ....[0]....
.L_27:
        /*02bc*/ 	.word	0x00000b50


	//   ....[1]....
        /*02c0*/ 	.word	0x00001ab0


	//   ....[2]....
        /*02c4*/ 	.word	0x00008b50


	//   ....[3]....
        /*02c8*/ 	.word	0x00008b90


	//   ....[4]....
        /*02cc*/ 	.word	0x0000bde0


	//   ....[5]....
        /*02d0*/ 	.word	0x0000be20


	//   ....[6]....
        /*02d4*/ 	.word	0x0000be40


	//   ....[7]....
        /*02d8*/ 	.word	0x0000c720


	//   ....[8]....
        /*02dc*/ 	.word	0x0000cf40


	//----- nvinfo : EIATTR_MAX_THREADS
	.align		4
.L_28:
        /*02e0*/ 	.byte	0x04, 0x05
        /*02e2*/ 	.short	(.L_30 - .L_29)
.L_29:
        /*02e4*/ 	.word	0x00000100
        /*02e8*/ 	.word	0x00000001
        /*02ec*/ 	.word	0x00000001


	//----- nvinfo : EIATTR_CRS_STACK_SIZE
	.align		4
.L_30:
        /*02f0*/ 	.byte	0x04, 0x1e
        /*02f2*/ 	.short	(.L_32 - .L_31)
.L_31:
        /*02f4*/ 	.word	0x00000000


	//----- nvinfo : EIATTR_CBANK_PARAM_SIZE
	.align		4
.L_32:
        /*02f8*/ 	.byte	0x03, 0x19
        /*02fa*/ 	.short	0x0470


	//----- nvinfo : EIATTR_PARAM_CBANK
	.align		4
        /*02fc*/ 	.byte	0x04, 0x0a
        /*02fe*/ 	.short	(.L_34 - .L_33)
	.align		4
.L_33:
        /*0300*/ 	.word	index@(.nv.constant0._ZN7cutlass13device_kernelINS_4conv6kernel13ConvUniversalINS1_16ConvProblemShapeILNS1_8OperatorE1ELi3EEENS1_10collective14CollectiveConvINS1_46MainloopSm90TmaGmmaWarpSpecializedImplicitGemmILS5_1ELi11ELi3EN4cute5tupleIJNSA_1CILi2EEENSC_ILi1EEESE_EEENS1_36KernelImplicitTmaWarpSpecializedSm90ELi1EEENSB_IJNSC_ILi256EEENSC_ILi64EEENSB_IJNSC_ILi32EEEEEEEEENS_6half_tESN_NSA_8TiledMMAINSA_8MMA_AtomIJNSA_4SM904GMMA25MMA_64x64x16_F32F16F16_SSILNSR_5MajorE0ELST_1ELNSR_7ScaleInE1ELSU_1EEEEEENSA_6LayoutINSB_IJSE_SE_SE_EEENSB_IJNSC_ILi0EEESZ_SZ_EEEEENSB_IJNSA_10UnderscoreES12_S12_EEEEENS7_6detail26Sm90ImplicitGemmTileTraitsINSA_20SM90_TMA_LOAD_IM2COLENSA_14ComposedLayoutINSA_7SwizzleILi2ELi4ELi3EEENSA_18smem_ptr_flag_bitsILi16EEENSX_INSB_IJNSB_IJNSC_ILi8EEESK_EEENSB_IJSK_SE_EEENSB_IJSE_NSC_ILi11EEEEEEEEENSB_IJNSB_IJSK_SI_EEENSB_IJSE_SZ_EEENSB_IJSZ_NSC_ILi8192EEEEEEEEEEEEEvEENS16_INSA_23SM90_TMA_LOAD_MULTICASTENS18_INS19_ILi3ELi4ELi3EEES1C_NSX_INSB_IJNSB_IJSJ_SE_EEENSB_IJS1D_NSC_ILi4EEEEEES1H_EEENSB_IJS1K_NSB_IJSJ_NSC_ILi512EEEEEENSB_IJSZ_NSC_ILi2048EEEEEEEEEEEEEvEEEENS_8epilogue10collective6detail29Sm90TmaWarpSpecializedAdapterINS27_15DefaultEpilogueISN_NSB_IJNSB_IJllllEEESE_SZ_EEES2C_NS26_6thread17LinearCombinationISN_Li1EffLNS2D_9ScaleType4KindE0ELNS_15FloatRoundStyleE2ESN_EENS_4gemm15EpilogueDefaultEEEEEvvEEEEvNT_6ParamsE)
        /*0304*/ 	.short	0x0210
        /*0306*/ 	.short	0x0470


	//----- nvinfo : EIATTR_SW_WAR
	.align		4
.L_34:
        /*0308*/ 	.byte	0x04, 0x36
        /*030a*/ 	.short	(.L_36 - .L_35)
.L_35:
        /*030c*/ 	.word	0x00000008
.L_36:


//--------------------- .nv.callgraph             --------------------------
	.section	.nv.callgraph,"",@"SHT_CUDA_CALLGRAPH"
	.align	4
	.sectionentsize	8
	.align		4
        /*0000*/ 	.word	0x00000000
	.align		4
        /*0004*/ 	.word	0xffffffff
	.align		4
        /*0008*/ 	.word	0x00000000
	.align		4
        /*000c*/ 	.word	0xfffffffe
	.align		4
        /*0010*/ 	.word	0x00000000
	.align		4
        /*0014*/ 	.word	0xfffffffd
	.align		4
        /*0018*/ 	.word	0x00000000
	.align		4
        /*001c*/ 	.word	0xfffffffc


//--------------------- .nv.constant4             --------------------------
	.section	.nv.constant4,"a",@progbits
	.align	8
	.align		8
.nv.constant4:
        /*0000*/ 	.dword	_ZN39_INTERNAL_e72f0a3f_4_k_cu_0809ab2b_26974cuda3std3__45__cpo5beginE
	.align		8
        /*0008*/ 	.dword	_ZN39_INTERNAL_e72f0a3f_4_k_cu_0809ab2b_26974cuda3std3__45__cpo3endE
	.align		8
        /*0010*/ 	.dword	_ZN39_INTERNAL_e72f0a3f_4_k_cu_0809ab2b_26974cuda3std3__45__cpo6cbeginE
	.align		8
        /*0018*/ 	.dword	_ZN39_INTERNAL_e72f0a3f_4_k_cu_0809ab2b_26974cuda3std3__45__cpo4cendE
	.align		8
        /*0020*/ 	.dword	_ZN39_INTERNAL_e72f0a3f_4_k_cu_0809ab2b_26974cuda3std3__441_GLOBAL__N__e72f0a3f_4_k_cu_0809ab2b_26976ignoreE
	.align		8
        /*0028*/ 	.dword	_ZN39_INTERNAL_e72f0a3f_4_k_cu_0809ab2b_26974cuda3std3__419piecewise_constructE
	.align		8
        /*0030*/ 	.dword	_ZN39_INTERNAL_e72f0a3f_4_k_cu_0809ab2b_26974cuda3std3__48in_placeE
	.align		8
        /*0038*/ 	.dword	_ZN39_INTERNAL_e72f0a3f_4_k_cu_0809ab2b_26974cuda3std6ranges3__45__cpo4swapE
	.align		8
        /*0040*/ 	.dword	_ZN39_INTERNAL_e72f0a3f_4_k_cu_0809ab2b_26974cuda3std6ranges3__45__cpo9iter_moveE
	.align		8
        /*0048*/ 	.dword	_ZN39_INTERNAL_e72f0a3f_4_k_cu_0809ab2b_26974cute7productE
	.align		8
        /*0050*/ 	.dword	_ZN39_INTERNAL_e72f0a3f_4_k_cu_0809ab2b_26974cute1_E


//--------------------- .text._ZN7cutlass13device_kernelINS_4conv6kernel13ConvUniversalINS1_16ConvProblemShapeILNS1_8OperatorE1ELi3EEENS1_10collective14CollectiveConvINS1_46MainloopSm90TmaGmmaWarpSpecializedImplicitGemmILS5_1ELi11ELi3EN4cute5tupleIJNSA_1CILi2EEENSC_ILi1EEESE_EEENS1_36KernelImplicitTmaWarpSpecializedSm90ELi1EEENSB_IJNSC_ILi256EEENSC_ILi64EEENSB_IJNSC_ILi32EEEEEEEEENS_6half_tESN_NSA_8TiledMMAINSA_8MMA_AtomIJNSA_4SM904GMMA25MMA_64x64x16_F32F16F16_SSILNSR_5MajorE0ELST_1ELNSR_7ScaleInE1ELSU_1EEEEEENSA_6LayoutINSB_IJSE_SE_SE_EEENSB_IJNSC_ILi0EEESZ_SZ_EEEEENSB_IJNSA_10UnderscoreES12_S12_EEEEENS7_6detail26Sm90ImplicitGemmTileTraitsINSA_20SM90_TMA_LOAD_IM2COLENSA_14ComposedLayoutINSA_7SwizzleILi2ELi4ELi3EEENSA_18smem_ptr_flag_bitsILi16EEENSX_INSB_IJNSB_IJNSC_ILi8EEESK_EEENSB_IJSK_SE_EEENSB_IJSE_NSC_ILi11EEEEEEEEENSB_IJNSB_IJSK_SI_EEENSB_IJSE_SZ_EEENSB_IJSZ_NSC_ILi8192EEEEEEEEEEEEEvEENS16_INSA_23SM90_TMA_LOAD_MULTICASTENS18_INS19_ILi3ELi4ELi3EEES1C_NSX_INSB_IJNSB_IJSJ_SE_EEENSB_IJS1D_NSC_ILi4EEEEEES1H_EEENSB_IJS1K_NSB_IJSJ_NSC_ILi512EEEEEENSB_IJSZ_NSC_ILi2048EEEEEEEEEEEEEvEEEENS_8epilogue10collective6detail29Sm90TmaWarpSpecializedAdapterINS27_15DefaultEpilogueISN_NSB_IJNSB_IJllllEEESE_SZ_EEES2C_NS26_6thread17LinearCombinationISN_Li1EffLNS2D_9ScaleType4KindE0ELNS_15FloatRoundStyleE2ESN_EENS_4gemm15EpilogueDefaultEEEEEvvEEEEvNT_6ParamsE --------------------------
	.section	.text._ZN7cutlass13device_kernelINS_4conv6kernel13ConvUniversalINS1_16ConvProblemShapeILNS1_8OperatorE1ELi3EEENS1_10collective14CollectiveConvINS1_46MainloopSm90TmaGmmaWarpSpecializedImplicitGemmILS5_1ELi11ELi3EN4cute5tupleIJNSA_1CILi2EEENSC_ILi1EEESE_EEENS1_36KernelImplicitTmaWarpSpecializedSm90ELi1EEENSB_IJNSC_ILi256EEENSC_ILi64EEENSB_IJNSC_ILi32EEEEEEEEENS_6half_tESN_NSA_8TiledMMAINSA_8MMA_AtomIJNSA_4SM904GMMA25MMA_64x64x16_F32F16F16_SSILNSR_5MajorE0ELST_1ELNSR_7ScaleInE1ELSU_1EEEEEENSA_6LayoutINSB_IJSE_SE_SE_EEENSB_IJNSC_ILi0EEESZ_SZ_EEEEENSB_IJNSA_10UnderscoreES12_S12_EEEEENS7_6detail26Sm90ImplicitGemmTileTraitsINSA_20SM90_TMA_LOAD_IM2COLENSA_14ComposedLayoutINSA_7SwizzleILi2ELi4ELi3EEENSA_18smem_ptr_flag_bitsILi16EEENSX_INSB_IJNSB_IJNSC_ILi8EEESK_EEENSB_IJSK_SE_EEENSB_IJSE_NSC_ILi11EEEEEEEEENSB_IJNSB_IJSK_SI_EEENSB_IJSE_SZ_EEENSB_IJSZ_NSC_ILi8192EEEEEEEEEEEEEvEENS16_INSA_23SM90_TMA_LOAD_MULTICASTENS18_INS19_ILi3ELi4ELi3EEES1C_NSX_INSB_IJNSB_IJSJ_SE_EEENSB_IJS1D_NSC_ILi4EEEEEES1H_EEENSB_IJS1K_NSB_IJSJ_NSC_ILi512EEEEEENSB_IJSZ_NSC_ILi2048EEEEEEEEEEEEEvEEEENS_8epilogue10collective6detail29Sm90TmaWarpSpecializedAdapterINS27_15DefaultEpilogueISN_NSB_IJNSB_IJllllEEESE_SZ_EEES2C_NS26_6thread17LinearCombinationISN_Li1EffLNS2D_9ScaleType4KindE0ELNS_15FloatRoundStyleE2ESN_EENS_4gemm15EpilogueDefaultEEEEEvvEEEEvNT_6ParamsE,"ax",@progbits
	.align	128
.text._ZN7cutlass13device_kernelINS_4conv6kernel13ConvUniversalINS1_16ConvProblemShapeILNS1_8OperatorE1ELi3EEENS1_10collective14CollectiveConvINS1_46MainloopSm90TmaGmmaWarpSpecializedImplicitGemmILS5_1ELi11ELi3EN4cute5tupleIJNSA_1CILi2EEENSC_ILi1EEESE_EEENS1_36KernelImplicitTmaWarpSpecializedSm90ELi1EEENSB_IJNSC_ILi256EEENSC_ILi64EEENSB_IJNSC_ILi32EEEEEEEEENS_6half_tESN_NSA_8TiledMMAINSA_8MMA_AtomIJNSA_4SM904GMMA25MMA_64x64x16_F32F16F16_SSILNSR_5MajorE0ELST_1ELNSR_7ScaleInE1ELSU_1EEEEEENSA_6LayoutINSB_IJSE_SE_SE_EEENSB_IJNSC_ILi0EEESZ_SZ_EEEEENSB_IJNSA_10UnderscoreES12_S12_EEEEENS7_6detail26Sm90ImplicitGemmTileTraitsINSA_20SM90_TMA_LOAD_IM2COLENSA_14ComposedLayoutINSA_7SwizzleILi2ELi4ELi3EEENSA_18smem_ptr_flag_bitsILi16EEENSX_INSB_IJNSB_IJNSC_ILi8EEESK_EEENSB_IJSK_SE_EEENSB_IJSE_NSC_ILi11EEEEEEEEENSB_IJNSB_IJSK_SI_EEENSB_IJSE_SZ_EEENSB_IJSZ_NSC_ILi8192EEEEEEEEEEEEEvEENS16_INSA_23SM90_TMA_LOAD_MULTICASTENS18_INS19_ILi3ELi4ELi3EEES1C_NSX_INSB_IJNSB_IJSJ_SE_EEENSB_IJS1D_NSC_ILi4EEEEEES1H_EEENSB_IJS1K_NSB_IJSJ_NSC_ILi512EEEEEENSB_IJSZ_NSC_ILi2048EEEEEEEEEEEEEvEEEENS_8epilogue10collective6detail29Sm90TmaWarpSpecializedAdapterINS27_15DefaultEpilogueISN_NSB_IJNSB_IJllllEEESE_SZ_EEES2C_NS26_6thread17LinearCombinationISN_Li1EffLNS2D_9ScaleType4KindE0ELNS_15FloatRoundStyleE2ESN_EENS_4gemm15EpilogueDefaultEEEEEvvEEEEvNT_6ParamsE:
        .type           _ZN7cutlass13device_kernelINS_4conv6kernel13ConvUniversalINS1_16ConvProblemShapeILNS1_8OperatorE1ELi3EEENS1_10collective14CollectiveConvINS1_46MainloopSm90TmaGmmaWarpSpecializedImplicitGemmILS5_1ELi11ELi3EN4cute5tupleIJNSA_1CILi2EEENSC_ILi1EEESE_EEENS1_36KernelImplicitTmaWarpSpecializedSm90ELi1EEENSB_IJNSC_ILi256EEENSC_ILi64EEENSB_IJNSC_ILi32EEEEEEEEENS_6half_tESN_NSA_8TiledMMAINSA_8MMA_AtomIJNSA_4SM904GMMA25MMA_64x64x16_F32F16F16_SSILNSR_5MajorE0ELST_1ELNSR_7ScaleInE1ELSU_1EEEEEENSA_6LayoutINSB_IJSE_SE_SE_EEENSB_IJNSC_ILi0EEESZ_SZ_EEEEENSB_IJNSA_10UnderscoreES12_S12_EEEEENS7_6detail26Sm90ImplicitGemmTileTraitsINSA_20SM90_TMA_LOAD_IM2COLENSA_14ComposedLayoutINSA_7SwizzleILi2ELi4ELi3EEENSA_18smem_ptr_flag_bitsILi16EEENSX_INSB_IJNSB_IJNSC_ILi8EEESK_EEENSB_IJSK_SE_EEENSB_IJSE_NSC_ILi11EEEEEEEEENSB_IJNSB_IJSK_SI_EEENSB_IJSE_SZ_EEENSB_IJSZ_NSC_ILi8192EEEEEEEEEEEEEvEENS16_INSA_23SM90_TMA_LOAD_MULTICASTENS18_INS19_ILi3ELi4ELi3EEES1C_NSX_INSB_IJNSB_IJSJ_SE_EEENSB_IJS1D_NSC_ILi4EEEEEES1H_EEENSB_IJS1K_NSB_IJSJ_NSC_ILi512EEEEEENSB_IJSZ_NSC_ILi2048EEEEEEEEEEEEEvEEEENS_8epilogue10collective6detail29Sm90TmaWarpSpecializedAdapterINS27_15DefaultEpilogueISN_NSB_IJNSB_IJllllEEESE_SZ_EEES2C_NS26_6thread17LinearCombinationISN_Li1EffLNS2D_9ScaleType4KindE0ELNS_15FloatRoundStyleE2ESN_EENS_4gemm15EpilogueDefaultEEEEEvvEEEEvNT_6ParamsE,@function
        .size           _ZN7cutlass13device_kernelINS_4conv6kernel13ConvUniversalINS1_16ConvProblemShapeILNS1_8OperatorE1ELi3EEENS1_10collective14CollectiveConvINS1_46MainloopSm90TmaGmmaWarpSpecializedImplicitGemmILS5_1ELi11ELi3EN4cute5tupleIJNSA_1CILi2EEENSC_ILi1EEESE_EEENS1_36KernelImplicitTmaWarpSpecializedSm90ELi1EEENSB_IJNSC_ILi256EEENSC_ILi64EEENSB_IJNSC_ILi32EEEEEEEEENS_6half_tESN_NSA_8TiledMMAINSA_8MMA_AtomIJNSA_4SM904GMMA25MMA_64x64x16_F32F16F16_SSILNSR_5MajorE0ELST_1ELNSR_7ScaleInE1ELSU_1EEEEEENSA_6LayoutINSB_IJSE_SE_SE_EEENSB_IJNSC_ILi0EEESZ_SZ_EEEEENSB_IJNSA_10UnderscoreES12_S12_EEEEENS7_6detail26Sm90ImplicitGemmTileTraitsINSA_20SM90_TMA_LOAD_IM2COLENSA_14ComposedLayoutINSA_7SwizzleILi2ELi4ELi3EEENSA_18smem_ptr_flag_bitsILi16EEENSX_INSB_IJNSB_IJNSC_ILi8EEESK_EEENSB_IJSK_SE_EEENSB_IJSE_NSC_ILi11EEEEEEEEENSB_IJNSB_IJSK_SI_EEENSB_IJSE_SZ_EEENSB_IJSZ_NSC_ILi8192EEEEEEEEEEEEEvEENS16_INSA_23SM90_TMA_LOAD_MULTICASTENS18_INS19_ILi3ELi4ELi3EEES1C_NSX_INSB_IJNSB_IJSJ_SE_EEENSB_IJS1D_NSC_ILi4EEEEEES1H_EEENSB_IJS1K_NSB_IJSJ_NSC_ILi512EEEEEENSB_IJSZ_NSC_ILi2048EEEEEEEEEEEEEvEEEENS_8epilogue10collective6detail29Sm90TmaWarpSpecializedAdapterINS27_15DefaultEpilogueISN_NSB_IJNSB_IJllllEEESE_SZ_EEES2C_NS26_6thread17LinearCombinationISN_Li1EffLNS2D_9ScaleType4KindE0ELNS_15FloatRoundStyleE2ESN_EENS_4gemm15EpilogueDefaultEEEEEvvEEEEvNT_6ParamsE,(.L_x_267 - _ZN7cutlass13device_kernelINS_4conv6kernel13ConvUniversalINS1_16ConvProblemShapeILNS1_8OperatorE1ELi3EEENS1_10collective14CollectiveConvINS1_46MainloopSm90TmaGmmaWarpSpecializedImplicitGemmILS5_1ELi11ELi3EN4cute5tupleIJNSA_1CILi2EEENSC_ILi1EEESE_EEENS1_36KernelImplicitTmaWarpSpecializedSm90ELi1EEENSB_IJNSC_ILi256EEENSC_ILi64EEENSB_IJNSC_ILi32EEEEEEEEENS_6half_tESN_NSA_8TiledMMAINSA_8MMA_AtomIJNSA_4SM904GMMA25MMA_64x64x16_F32F16F16_SSILNSR_5MajorE0ELST_1ELNSR_7ScaleInE1ELSU_1EEEEEENSA_6LayoutINSB_IJSE_SE_SE_EEENSB_IJNSC_ILi0EEESZ_SZ_EEEEENSB_IJNSA_10UnderscoreES12_S12_EEEEENS7_6detail26Sm90ImplicitGemmTileTraitsINSA_20SM90_TMA_LOAD_IM2COLENSA_14ComposedLayoutINSA_7SwizzleILi2ELi4ELi3EEENSA_18smem_ptr_flag_bitsILi16EEENSX_INSB_IJNSB_IJNSC_ILi8EEESK_EEENSB_IJSK_SE_EEENSB_IJSE_NSC_ILi11EEEEEEEEENSB_IJNSB_IJSK_SI_EEENSB_IJSE_SZ_EEENSB_IJSZ_NSC_ILi8192EEEEEEEEEEEEEvEENS16_INSA_23SM90_TMA_LOAD_MULTICASTENS18_INS19_ILi3ELi4ELi3EEES1C_NSX_INSB_IJNSB_IJSJ_SE_EEENSB_IJS1D_NSC_ILi4EEEEEES1H_EEENSB_IJS1K_NSB_IJSJ_NSC_ILi512EEEEEENSB_IJSZ_NSC_ILi2048EEEEEEEEEEEEEvEEEENS_8epilogue10collective6detail29Sm90TmaWarpSpecializedAdapterINS27_15DefaultEpilogueISN_NSB_IJNSB_IJllllEEESE_SZ_EEES2C_NS26_6thread17LinearCombinationISN_Li1EffLNS2D_9ScaleType4KindE0ELNS_15FloatRoundStyleE2ESN_EENS_4gemm15EpilogueDefaultEEEEEvvEEEEvNT_6ParamsE)
        .other          _ZN7cutlass13device_kernelINS_4conv6kernel13ConvUniversalINS1_16ConvProblemShapeILNS1_8OperatorE1ELi3EEENS1_10collective14CollectiveConvINS1_46MainloopSm90TmaGmmaWarpSpecializedImplicitGemmILS5_1ELi11ELi3EN4cute5tupleIJNSA_1CILi2EEENSC_ILi1EEESE_EEENS1_36KernelImplicitTmaWarpSpecializedSm90ELi1EEENSB_IJNSC_ILi256EEENSC_ILi64EEENSB_IJNSC_ILi32EEEEEEEEENS_6half_tESN_NSA_8TiledMMAINSA_8MMA_AtomIJNSA_4SM904GMMA25MMA_64x64x16_F32F16F16_SSILNSR_5MajorE0ELST_1ELNSR_7ScaleInE1ELSU_1EEEEEENSA_6LayoutINSB_IJSE_SE_SE_EEENSB_IJNSC_ILi0EEESZ_SZ_EEEEENSB_IJNSA_10UnderscoreES12_S12_EEEEENS7_6detail26Sm90ImplicitGemmTileTraitsINSA_20SM90_TMA_LOAD_IM2COLENSA_14ComposedLayoutINSA_7SwizzleILi2ELi4ELi3EEENSA_18smem_ptr_flag_bitsILi16EEENSX_INSB_IJNSB_IJNSC_ILi8EEESK_EEENSB_IJSK_SE_EEENSB_IJSE_NSC_ILi11EEEEEEEEENSB_IJNSB_IJSK_SI_EEENSB_IJSE_SZ_EEENSB_IJSZ_NSC_ILi8192EEEEEEEEEEEEEvEENS16_INSA_23SM90_TMA_LOAD_MULTICASTENS18_INS19_ILi3ELi4ELi3EEES1C_NSX_INSB_IJNSB_IJSJ_SE_EEENSB_IJS1D_NSC_ILi4EEEEEES1H_EEENSB_IJS1K_NSB_IJSJ_NSC_ILi512EEEEEENSB_IJSZ_NSC_ILi2048EEEEEEEEEEEEEvEEEENS_8epilogue10collective6detail29Sm90TmaWarpSpecializedAdapterINS27_15DefaultEpilogueISN_NSB_IJNSB_IJllllEEESE_SZ_EEES2C_NS26_6thread17LinearCombinationISN_Li1EffLNS2D_9ScaleType4KindE0ELNS_15FloatRoundStyleE2ESN_EENS_4gemm15EpilogueDefaultEEEEEvvEEEEvNT_6ParamsE,@"STO_CUDA_ENTRY STV_DEFAULT"
_ZN7cutlass13device_kernelINS_4conv6kernel13ConvUniversalINS1_16ConvProblemShapeILNS1_8OperatorE1ELi3EEENS1_10collective14CollectiveConvINS1_46MainloopSm90TmaGmmaWarpSpecializedImplicitGemmILS5_1ELi11ELi3EN4cute5tupleIJNSA_1CILi2EEENSC_ILi1EEESE_EEENS1_36KernelImplicitTmaWarpSpecializedSm90ELi1EEENSB_IJNSC_ILi256EEENSC_ILi64EEENSB_IJNSC_ILi32EEEEEEEEENS_6half_tESN_NSA_8TiledMMAINSA_8MMA_AtomIJNSA_4SM904GMMA25MMA_64x64x16_F32F16F16_SSILNSR_5MajorE0ELST_1ELNSR_7ScaleInE1ELSU_1EEEEEENSA_6LayoutINSB_IJSE_SE_SE_EEENSB_IJNSC_ILi0EEESZ_SZ_EEEEENSB_IJNSA_10UnderscoreES12_S12_EEEEENS7_6detail26Sm90ImplicitGemmTileTraitsINSA_20SM90_TMA_LOAD_IM2COLENSA_14ComposedLayoutINSA_7SwizzleILi2ELi4ELi3EEENSA_18smem_ptr_flag_bitsILi16EEENSX_INSB_IJNSB_IJNSC_ILi8EEESK_EEENSB_IJSK_SE_EEENSB_IJSE_NSC_ILi11EEEEEEEEENSB_IJNSB_IJSK_SI_EEENSB_IJSE_SZ_EEENSB_IJSZ_NSC_ILi8192EEEEEEEEEEEEEvEENS16_INSA_23SM90_TMA_LOAD_MULTICASTENS18_INS19_ILi3ELi4ELi3EEES1C_NSX_INSB_IJNSB_IJSJ_SE_EEENSB_IJS1D_NSC_ILi4EEEEEES1H_EEENSB_IJS1K_NSB_IJSJ_NSC_ILi512EEEEEENSB_IJSZ_NSC_ILi2048EEEEEEEEEEEEEvEEEENS_8epilogue10collective6detail29Sm90TmaWarpSpecializedAdapterINS27_15DefaultEpilogueISN_NSB_IJNSB_IJllllEEESE_SZ_EEES2C_NS26_6thread17LinearCombinationISN_Li1EffLNS2D_9ScaleType4KindE0ELNS_15FloatRoundStyleE2ESN_EENS_4gemm15EpilogueDefaultEEEEEvvEEEEvNT_6ParamsE:
[----:B------:R-:W-:Y:S01]  /*0000*/  LDC R1, c[0x0][0x28] ;  /* 0x00000a00ff017b82 */ /* 0x000fe20000000800 */
[----:B------:R-:W0:Y:S01]  /*0010*/  S2R R13, SR_TID.X ;  /* 0x00000000000d7919 */ /* 0x000e220000002100 */
[----:B------:R-:W-:Y:S01]  /*0020*/  ELECT P0, URZ, PT ;  /* 0x00000000003f782f */ /* 0x000fe20003800000 */
[----:B------:R-:W-:Y:S01]  /*0030*/  BSSY B0, `(.L_x_0) ;  /* 0x0000010000007945 */ /* 0x000fe20003800000 */
[----:B------:R-:W1:Y:S01]  /*0040*/  S2R R12, SR_CTAID.X ;  /* 0x00000000000c7919 */ /* 0x000e620000002500 */
[--C-:B0-----:R-:W-:Y:S02]  /*0050*/  SHF.R.U32.HI R2, RZ, 0x5, R13.reuse ;  /* 0x00000005ff027819 */ /* 0x101fe4000001160d */
[----:B------:R-:W-:-:S03]  /*0060*/  SHF.R.U32.HI R0, RZ, 0x7, R13 ;  /* 0x00000007ff007819 */ /* 0x000fc6000001160d */
[----:B------:R-:W0:Y:S04]  /*0070*/  SHFL.IDX PT, R4, R2, RZ, 0x1f ;  /* 0x00001fff02047589 */ /* 0x000e2800000e0000 */
[----:B------:R2:W3:Y:S01]  /*0080*/  SHFL.IDX PT, R10, R0, RZ, 0x1f ;  /* 0x00001fff000a7589 */ /* 0x0004e200000e0000 */
[----:B0-----:R-:W-:-:S13]  /*0090*/  ISETP.NE.OR P0, PT, R4, RZ, !P0 ;  /* 0x000000ff0400720c */ /* 0x001fda0004705670 */
[----:B-123--:R-:W-:Y:S05]  /*00a0*/  @P0 BRA `(.L_x_1) ;  /* 0x0000000000200947 */ /* 0x00efea0003800000 */
[----:B------:R-:W-:Y:S02]  /*00b0*/  ULDC.64 UR4, c[0x0][0x198] ;  /* 0x0000660000047ab9 */ /* 0x000fe40000000a00 */
[----:B------:R-:W-:Y:S02]  /*00c0*/  UIADD3 UR6, UP0, UR4, 0xf0, URZ ;  /* 0x000000f004067890 */ /* 0x000fe4000ff1e03f */
[----:B------:R-:W-:Y:S02]  /*00d0*/  UIADD3 UR4, UP1, UR4, 0x270, URZ ;  /* 0x0000027004047890 */ /* 0x000fe4000ff3e03f */
[----:B------:R-:W-:Y:S02]  /*00e0*/  UIADD3.X UR7, URZ, UR5, URZ, UP0, !UPT ;  /* 0x000000053f077290 */ /* 0x000fe400087fe43f */
[----:B------:R-:W-:-:S07]  /*00f0*/  UIADD3.X UR5, URZ, UR5, URZ, UP1, !UPT ;  /* 0x000000053f057290 */ /* 0x000fce0008ffe43f */
[----:B------:R0:W-:Y:S02]  /*0100*/  UTMACCTL.PF [UR6] ;  /* 0x00000000060079b9 */ /* 0x0001e40008040000 */
[----:B------:R0:W-:Y:S02]  /*0110*/  UTMACCTL.PF [UR4] ;  /* 0x00000000040079b9 */ /* 0x0001e40008040000 */
[----:B0-----:R-:W-:Y:S01]  /*0120*/  NOP ;  /* 0x0000000000007918 */ /* 0x001fe20000000000 */
.L_x_1:
[----:B------:R-:W-:Y:S05]  /*0130*/  BSYNC B0 ;  /* 0x0000000000007941 */ /* 0x000fea0003800000 */
.L_x_0:
[----:B------:R-:W0:Y:S01]  /*0140*/  SHFL.IDX PT, R2, R2, RZ, 0x1f ;  /* 0x00001fff02027589 */ /* 0x000e2200000e0000 */
[----:B------:R-:W-:Y:S02]  /*0150*/  SHF.R.S32.HI R0, RZ, 0x1f, R13 ;  /* 0x0000001fff007819 */ /* 0x000fe4000001140d */
[----:B------:R-:W-:Y:S01]  /*0160*/  I2FP.F32.U32 R8, R12 ;  /* 0x0000000c00087245 */ /* 0x000fe20000201000 */
[----:B------:R-:W1:Y:S01]  /*0170*/  S2R R16, SR_CTAID.Y ;  /* 0x0000000000107919 */ /* 0x000e620000002600 */
[----:B------:R-:W-:-:S04]  /*0180*/  LEA.HI R0, R0, R13, RZ, 0x7 ;  /* 0x0000000d00007211 */ /* 0x000fc800078f38ff */
[----:B------:R-:W-:-:S05]  /*0190*/  LOP3.LUT R0, R0, 0xffffff80, RZ, 0xc0, !PT ;  /* 0xffffff8000007812 */ /* 0x000fca00078ec0ff */
[----:B------:R-:W-:-:S05]  /*01a0*/  IMAD.IADD R0, R13, 0x1, -R0 ;  /* 0x000000010d007824 */ /* 0x000fca00078e0a00 */
[----:B------:R-:W-:-:S04]  /*01b0*/  SHF.R.S32.HI R3, RZ, 0x1f, R0 ;  /* 0x0000001fff037819 */ /* 0x000fc80000011400 */
[----:B------:R-:W-:Y:S02]  /*01c0*/  LEA.HI R5, R3, R0, RZ, 0x3 ;  /* 0x0000000003057211 */ /* 0x000fe400078f18ff */
[----:B0-----:R-:W-:Y:S02]  /*01d0*/  ISETP.NE.AND P0, PT, R2, RZ, PT ;  /* 0x000000ff0200720c */ /* 0x001fe40003f05270 */
[--C-:B------:R-:W-:Y:S02]  /*01e0*/  SHF.R.S32.HI R6, RZ, 0x3, R5.reuse ;  /* 0x00000003ff067819 */ /* 0x100fe40000011405 */
[----:B------:R-:W-:Y:S02]  /*01f0*/  SHF.R.S32.HI R5, RZ, 0x1f, R5 ;  /* 0x0000001fff057819 */ /* 0x000fe40000011405 */
[----:B------:R-:W-:-:S07]  /*0200*/  SHF.R.S32.HI R7, RZ, 0x1f, R2 ;  /* 0x0000001fff077819 */ /* 0x000fce0000011402 */
[----:B-1----:R-:W-:Y:S05]  /*0210*/  @P0 BRA `(.L_x_2) ;  /* 0x00000000009c0947 */ /* 0x002fea0003800000 */
[----:B------:R-:W-:Y:S01]  /*0220*/  ELECT P0, URZ, PT ;  /* 0x00000000003f782f */ /* 0x000fe20003800000 */
[----:B------:R-:W-:-:S12]  /*0230*/  BSSY B0, `(.L_x_2) ;  /* 0x0000025000007945 */ /* 0x000fd80003800000 */
[----:B------:R-:W-:Y:S05]  /*0240*/  @!P0 BRA `(.L_x_3) ;  /* 0x00000000008c8947 */ /* 0x000fea0003800000 */
[----:B------:R-:W0:Y:S01]  /*0250*/  S2UR UR8, SR_CgaCtaId ;  /* 0x00000000000879c3 */ /* 0x000e220000008800 */
[----:B------:R-:W-:Y:S01]  /*0260*/  UMOV UR4, 0x400 ;  /* 0x0000040000047882 */ /* 0x000fe20000000000 */
[----:B------:R-:W-:Y:S01]  /*0270*/  UMOV UR5, 0x1 ;  /* 0x0000000100057882 */ /* 0x000fe20000000000 */
[----:B------:R-:W-:Y:S02]  /*0280*/  UMOV UR6, 0x2 ;  /* 0x0000000200067882 */ /* 0x000fe40000000000 */
[----:B------:R-:W-:-:S04]  /*0290*/  UIADD3 UR6, -UR6, 0x100000, URZ ;  /* 0x0010000006067890 */ /* 0x000fc8000fffe13f */
[----:B------:R-:W-:Y:S02]  /*02a0*/  USHF.L.U32 UR7, UR6, 0xb, URZ ;  /* 0x0000000b06077899 */ /* 0x000fe4000800063f */
[----:B------:R-:W-:Y:S02]  /*02b0*/  USHF.L.U32 UR6, UR6, 0x1, URZ ;  /* 0x0000000106067899 */ /* 0x000fe4000800063f */
[----:B0-----:R-:W-:Y:S02]  /*02c0*/  ULEA UR8, UR8, UR4, 0x18 ;  /* 0x0000000408087291 */ /* 0x001fe4000f8ec03f */
[----:B------:R-:W-:-:S04]  /*02d0*/  UIADD3 UR4, -UR5, 0x100000, URZ ;  /* 0x0010000005047890 */ /* 0x000fc8000fffe13f */
[----:B------:R-:W-:Y:S02]  /*02e0*/  USHF.L.U32 UR5, UR4, 0xb, URZ ;  /* 0x0000000b04057899 */ /* 0x000fe4000800063f */
[----:B------:R-:W-:Y:S01]  /*02f0*/  USHF.L.U32 UR4, UR4, 0x1, URZ ;  /* 0x0000000104047899 */ /* 0x000fe2000800063f */
[----:B------:R-:W0:Y:S11]  /*0300*/  FENCE.VIEW.ASYNC.S ;  /* 0x00000000000073c6 */ /* 0x000e360000000000 */
[----:B0-----:R0:W1:Y:S01]  /*0310*/  SYNCS.EXCH.64 URZ, [UR8+0x37000], UR4 ;  /* 0x03700004083f75b2 */ /* 0x0010620008000100 */
[----:B------:R0:W2:Y:S01]  /*0320*/  SYNCS.EXCH.64 URZ, [UR8+0x37058], UR6 ;  /* 0x03705806083f75b2 */ /* 0x0000a20008000100 */
[----:B------:R0:W3:Y:S01]  /*0330*/  SYNCS.EXCH.64 URZ, [UR8+0x37008], UR4 ;  /* 0x03700804083f75b2 */ /* 0x0000e20008000100 */
[----:B------:R0:W4:Y:S01]  /*0340*/  SYNCS.EXCH.64 URZ, [UR8+0x37060], UR6 ;  /* 0x03706006083f75b2 */ /* 0x0001220008000100 */
[----:B------:R0:W0:Y:S01]  /*0350*/  SYNCS.EXCH.64 URZ, [UR8+0x37010], UR4 ;  /* 0x03701004083f75b2 */ /* 0x0000220008000100 */
        /* <DEDUP_REMOVED lines=17> */
[----:B------:R-:W-:Y:S01]  /*0470*/  NOP ;  /* 0x0000000000007918 */ /* 0x000fe20000000000 */
.L_x_3:
[----:B0-----:R-:W-:Y:S05]  /*0480*/  BSYNC B0 ;  /* 0x0000000000007941 */ /* 0x001fea0003800000 */
.L_x_2:
[----:B------:R-:W-:Y:S01]  /*0490*/  ULDC UR4, c[0x0][0x150] ;  /* 0x0000540000047ab9 */ /* 0x000fe20000000800 */
[----:B------:R-:W-:Y:S01]  /*04a0*/  LEA.HI R5, R5, R6, RZ, 0x2 ;  /* 0x0000000605057211 */ /* 0x000fe200078f10ff */
[----:B------:R-:W-:Y:S01]  /*04b0*/  FMUL R8, R8, UR4 ;  /* 0x0000000408087c20 */ /* 0x000fe20008400000 */
[----:B------:R-:W-:Y:S01]  /*04c0*/  LEA.HI R7, R7, R2, RZ, 0x2 ;  /* 0x0000000207077211 */ /* 0x000fe200078f10ff */
[----:B------:R-:W-:Y:S01]  /*04d0*/  ULDC UR4, c[0x0][0x154] ;  /* 0x0000550000047ab9 */ /* 0x000fe20000000800 */
[----:B------:R-:W-:Y:S01]  /*04e0*/  LOP3.LUT R5, R5, 0xfffffffc, RZ, 0xc0, !PT ;  /* 0xfffffffc05057812 */ /* 0x000fe200078ec0ff */
[----:B------:R-:W0:Y:S01]  /*04f0*/  LDC R11, c[0x0][0x140] ;  /* 0x00005000ff0b7b82 */ /* 0x000e220000000800 */
[----:B------:R-:W-:Y:S01]  /*0500*/  LOP3.LUT R7, R7, 0x3ffffffc, RZ, 0xc0, !PT ;  /* 0x3ffffffc07077812 */ /* 0x000fe200078ec0ff */
[----:B------:R-:W5:Y:S01]  /*0510*/  F2I.U32.TRUNC.NTZ R8, R8 ;  /* 0x0000000800087305 */ /* 0x000f62000020f000 */
[----:B------:R-:W-:Y:S01]  /*0520*/  LOP3.LUT P0, RZ, R0, 0x7, RZ, 0xc0, !PT ;  /* 0x0000000700ff7812 */ /* 0x000fe2000780c0ff */
[----:B------:R-:W-:Y:S01]  /*0530*/  IMAD.IADD R5, R6, 0x1, -R5 ;  /* 0x0000000106057824 */ /* 0x000fe200078e0a05 */
[----:B------:R-:W-:Y:S01]  /*0540*/  I2FP.F32.U32 R6, R16 ;  /* 0x0000001000067245 */ /* 0x000fe20000201000 */
[----:B------:R-:W-:Y:S01]  /*0550*/  IMAD.IADD R2, R2, 0x1, -R7 ;  /* 0x0000000102027824 */ /* 0x000fe200078e0a07 */
[----:B------:R-:W-:Y:S01]  /*0560*/  ISETP.NE.AND P3, PT, R10, 0x1, PT ;  /* 0x000000010a00780c */ /* 0x000fe20003f65270 */
[----:B------:R-:W-:Y:S01]  /*0570*/  NOP ;  /* 0x0000000000007918 */ /* 0x000fe20000000000 */
[----:B------:R-:W-:Y:S01]  /*0580*/  NOP ;  /* 0x0000000000007918 */ /* 0x000fe20000000000 */
[----:B------:R-:W-:-:S02]  /*0590*/  IMAD R2, R2, 0x4, R5 ;  /* 0x0000000402027824 */ /* 0x000fc400078e0205 */
[----:B------:R-:W-:Y:S01]  /*05a0*/  FMUL R9, R6, UR4 ;  /* 0x0000000406097c20 */ /* 0x000fe20008400000 */
[----:B------:R-:W-:Y:S02]  /*05b0*/  ULDC UR4, c[0x0][0x144] ;  /* 0x0000510000047ab9 */ /* 0x000fe40000000800 */
[C---:B------:R-:W-:Y:S01]  /*05c0*/  LEA.HI R5, R2.reuse, R2, RZ, 0x1 ;  /* 0x0000000202057211 */ /* 0x040fe200078f08ff */
[----:B-----5:R-:W-:Y:S02]  /*05d0*/  IMAD.MOV R7, RZ, RZ, -R8 ;  /* 0x000000ffff077224 */ /* 0x020fe400078e0a08 */
[----:B------:R-:W5:Y:S01]  /*05e0*/  F2I.U32.TRUNC.NTZ R9, R9 ;  /* 0x0000000900097305 */ /* 0x000f62000020f000 */
[----:B------:R-:W-:Y:S01]  /*05f0*/  LOP3.LUT R5, R5, 0xfffffffe, RZ, 0xc0, !PT ;  /* 0xfffffffe05057812 */ /* 0x000fe200078ec0ff */
[----:B------:R-:W-:Y:S01]  /*0600*/  IMAD R6, R7, UR4, R12 ;  /* 0x0000000407067c24 */ /* 0x000fe2000f8e020c */
[----:B------:R-:W-:Y:S01]  /*0610*/  ULDC UR4, c[0x0][0x148] ;  /* 0x0000520000047ab9 */ /* 0x000fe20000000800 */
[C---:B------:R-:W-:Y:S01]  /*0620*/  IMAD.SHL.U32 R7, R2.reuse, 0x4, RZ ;  /* 0x0000000402077824 */ /* 0x040fe200078e00ff */
[----:B0-----:R-:W-:Y:S01]  /*0630*/  ISETP.EQ.U32.AND P1, PT, R11, 0x1, PT ;  /* 0x000000010b00780c */ /* 0x001fe20003f22070 */
[----:B------:R-:W-:-:S03]  /*0640*/  IMAD.IADD R5, R2, 0x1, -R5 ;  /* 0x0000000102057824 */ /* 0x000fc600078e0a05 */
[----:B------:R-:W-:Y:S02]  /*0650*/  LOP3.LUT R2, R2, 0xc, R7, 0x78, !PT ;  /* 0x0000000c02027812 */ /* 0x000fe400078e7807 */
[----:B------:R-:W-:Y:S02]  /*0660*/  ISETP.NE.AND P4, PT, R5, R6, PT ;  /* 0x000000060500720c */ /* 0x000fe40003f85270 */
[----:B------:R-:W-:Y:S01]  /*0670*/  SHF.R.S32.HI R5, RZ, 0x1f, R4 ;  /* 0x0000001fff057819 */ /* 0x000fe20000011404 */
[----:B-----5:R-:W-:Y:S01]  /*0680*/  IMAD.MOV R7, RZ, RZ, -R9 ;  /* 0x000000ffff077224 */ /* 0x020fe200078e0a09 */
[----:B------:R-:W-:Y:S02]  /*0690*/  ISETP.LT.U32.AND P0, PT, R2, 0x2, !P0 ;  /* 0x000000020200780c */ /* 0x000fe40004701070 */
[----:B------:R-:W-:Y:S01]  /*06a0*/  LEA.HI R5, R5, R4, RZ, 0x2 ;  /* 0x0000000405057211 */ /* 0x000fe200078f10ff */
[----:B------:R-:W-:-:S03]  /*06b0*/  IMAD R9, R7, UR4, R16 ;  /* 0x0000000407097c24 */ /* 0x000fc6000f8e0210 */
[----:B------:R-:W-:-:S03]  /*06c0*/  LOP3.LUT R5, R5, 0xfffffffc, RZ, 0xc0, !PT ;  /* 0xfffffffc05057812 */ /* 0x000fc600078ec0ff */
[----:B------:R-:W-:Y:S02]  /*06d0*/  @P4 LEA.HI R6, R2, R2, RZ, 0x1 ;  /* 0x0000000202064211 */ /* 0x000fe400078f08ff */
[----:B------:R-:W-:Y:S01]  /*06e0*/  IMAD.IADD R7, R4, 0x1, -R5 ;  /* 0x0000000104077824 */ /* 0x000fe200078e0a05 */
[----:B------:R-:W-:Y:S02]  /*06f0*/  SEL R5, RZ, 0x1, !P0 ;  /* 0x00000001ff057807 */ /* 0x000fe40004000000 */
[----:B------:R-:W-:Y:S02]  /*0700*/  @P4 SHF.R.S32.HI R6, RZ, 0x1, R6 ;  /* 0x00000001ff064819 */ /* 0x000fe40000011406 */
[----:B------:R-:W-:Y:S02]  /*0710*/  LOP3.LUT P2, RZ, R10, R7, RZ, 0xfc, !PT ;  /* 0x000000070aff7212 */ /* 0x000fe4000784fcff */
[----:B------:R-:W-:Y:S01]  /*0720*/  @P4 ISETP.NE.AND P5, PT, R6, R9, PT ;  /* 0x000000090600420c */ /* 0x000fe20003fa5270 */
[----:B------:R-:W-:Y:S01]  /*0730*/  IMAD.MOV.U32 R6, RZ, RZ, 0x1 ;  /* 0x00000001ff067424 */ /* 0x000fe200078e00ff */
[----:B------:R-:W-:-:S02]  /*0740*/  SEL R4, RZ, 0x1, P2 ;  /* 0x00000001ff047807 */ /* 0x000fc40001000000 */
[----:B------:R-:W-:Y:S02]  /*0750*/  @P4 SEL R6, RZ, 0x1, P5 ;  /* 0x00000001ff064807 */ /* 0x000fe40002800000 */
[----:B------:R-:W-:Y:S02]  /*0760*/  SEL R4, R4, 0x2, P3 ;  /* 0x0000000204047807 */ /* 0x000fe40001800000 */
[----:B------:R-:W-:Y:S01]  /*0770*/  LOP3.LUT R6, R6, R5, RZ, 0xc0, !PT ;  /* 0x0000000506067212 */ /* 0x000fe200078ec0ff */
[----:B------:R-:W-:Y:S06]  /*0780*/  @!P1 BRA `(.L_x_4) ;  /* 0x0000000000089947 */ /* 0x000fec0003800000 */
[----:B-1234-:R-:W-:Y:S01]  /*0790*/  UCGABAR_ARV ;  /* 0x00000000000079c7 */ /* 0x01efe20008000000 */
[----:B------:R-:W-:Y:S05]  /*07a0*/  BRA `(.L_x_5) ;  /* 0x0000000000047947 */ /* 0x000fea0003800000 */
.L_x_4:
[----:B-1234-:R-:W-:Y:S01]  /*07b0*/  NOP ;  /* 0x0000000000007918 */ /* 0x01efe20000000000 */
.L_x_5:
[----:B------:R-:W-:Y:S01]  /*07c0*/  ULDC.64 UR4, c[0x0][0x618] ;  /* 0x0001860000047ab9 */ /* 0x000fe20000000a00 */
[----:B------:R-:W-:Y:S01]  /*07d0*/  ULDC.64 UR12, c[0x0][0x208] ;  /* 0x00008200000c7ab9 */ /* 0x000fe20000000a00 */
[----:B------:R-:W-:-:S04]  /*07e0*/  ISETP.NE.U32.AND P0, PT, RZ, UR4, PT ;  /* 0x00000004ff007c0c */ /* 0x000fc8000bf05070 */
[----:B------:R-:W-:-:S13]  /*07f0*/  ISETP.NE.AND.EX P0, PT, RZ, UR5, PT, P0 ;  /* 0x00000005ff007c0c */ /* 0x000fda000bf05300 */
[----:B------:R-:W-:Y:S05]  /*0800*/  @!P0 BRA `(.L_x_6) ;  /* 0x00000000001c8947 */ /* 0x000fea0003800000 */
[----:B------:R-:W0:Y:S02]  /*0810*/  LDC.64 R8, c[0x0][0x618] ;  /* 0x00018600ff087b82 */ /* 0x000e240000000a00 */
[----:B0-----:R-:W2:Y:S02]  /*0820*/  LDG.E.64 R8, desc[UR12][R8.64] ;  /* 0x0000000c08087981 */ /* 0x001ea4000c1e1b00 */
[----:B--2---:R-:W-:-:S04]  /*0830*/  ISETP.NE.U32.AND P0, PT, R8, RZ, PT ;  /* 0x000000ff0800720c */ /* 0x004fc80003f05070 */
[----:B------:R-:W-:-:S13]  /*0840*/  ISETP.NE.AND.EX P0, PT, R9, RZ, PT, P0 ;  /* 0x000000ff0900720c */ /* 0x000fda0003f05300 */
[----:B------:R-:W-:Y:S05]  /*0850*/  @!P0 BRA `(.L_x_6) ;  /* 0x0000000000088947 */ /* 0x000fea0003800000 */
[----:B------:R0:W5:Y:S01]  /*0860*/  LD.E R11, desc[UR12][R8.64] ;  /* 0x0000000c080b7980 */ /* 0x000162000c101900 */
[----:B------:R-:W-:Y:S05]  /*0870*/  BRA `(.L_x_7) ;  /* 0x0000000000207947 */ /* 0x000fea0003800000 */
.L_x_6:
[----:B------:R-:W-:Y:S02]  /*0880*/  ULDC.64 UR4, c[0x0][0x608] ;  /* 0x0001820000047ab9 */ /* 0x000fe40000000a00 */
[----:B------:R-:W-:-:S04]  /*0890*/  ISETP.NE.U32.AND P0, PT, RZ, UR4, PT ;  /* 0x00000004ff007c0c */ /* 0x000fc8000bf05070 */
[----:B------:R-:W-:-:S13]  /*08a0*/  ISETP.NE.AND.EX P0, PT, RZ, UR5, PT, P0 ;  /* 0x00000005ff007c0c */ /* 0x000fda000bf05300 */
[----:B------:R-:W-:Y:S05]  /*08b0*/  @!P0 BRA `(.L_x_8) ;  /* 0x00000000000c8947 */ /* 0x000fea0003800000 */
[----:B------:R-:W0:Y:S02]  /*08c0*/  LDC.64 R8, c[0x0][0x608] ;  /* 0x00018200ff087b82 */ /* 0x000e240000000a00 */
[----:B0-----:R1:W5:Y:S01]  /*08d0*/  LDG.E R11, desc[UR12][R8.64] ;  /* 0x0000000c080b7981 */ /* 0x001362000c1e1900 */
[----:B------:R-:W-:Y:S05]  /*08e0*/  BRA `(.L_x_7) ;  /* 0x0000000000047947 */ /* 0x000fea0003800000 */
.L_x_8:
[----:B------:R-:W2:Y:S02]  /*08f0*/  LDC R11, c[0x0][0x600] ;  /* 0x00018000ff0b7b82 */ /* 0x000ea40000000800 */
.L_x_7:
[----:B------:R-:W-:Y:S02]  /*0900*/  ULDC.64 UR4, c[0x0][0x620] ;  /* 0x0001880000047ab9 */ /* 0x000fe40000000a00 */
[----:B------:R-:W-:-:S04]  /*0910*/  ISETP.NE.U32.AND P0, PT, RZ, UR4, PT ;  /* 0x00000004ff007c0c */ /* 0x000fc8000bf05070 */
[----:B------:R-:W-:-:S13]  /*0920*/  ISETP.NE.AND.EX P0, PT, RZ, UR5, PT, P0 ;  /* 0x00000005ff007c0c */ /* 0x000fda000bf05300 */
[----:B------:R-:W-:Y:S05]  /*0930*/  @!P0 BRA `(.L_x_9) ;  /* 0x00000000001c8947 */ /* 0x000fea0003800000 */
[----:B01----:R-:W0:Y:S02]  /*0940*/  LDC.64 R8, c[0x0][0x620] ;  /* 0x00018800ff087b82 */ /* 0x003e240000000a00 */
[----:B0-----:R-:W3:Y:S02]  /*0950*/  LDG.E.64 R8, desc[UR12][R8.64] ;  /* 0x0000000c08087981 */ /* 0x001ee4000c1e1b00 */
[----:B---3--:R-:W-:-:S04]  /*0960*/  ISETP.NE.U32.AND P0, PT, R8, RZ, PT ;  /* 0x000000ff0800720c */ /* 0x008fc80003f05070 */
[----:B------:R-:W-:-:S13]  /*0970*/  ISETP.NE.AND.EX P0, PT, R9, RZ, PT, P0 ;  /* 0x000000ff0900720c */ /* 0x000fda0003f05300 */
[----:B------:R-:W-:Y:S05]  /*0980*/  @!P0 BRA `(.L_x_9) ;  /* 0x0000000000088947 */ /* 0x000fea0003800000 */
[----:B------:R0:W5:Y:S01]  /*0990*/  LD.E R14, desc[UR12][R8.64] ;  /* 0x0000000c080e7980 */ /* 0x000162000c101900 */
[----:B------:R-:W-:Y:S05]  /*09a0*/  BRA `(.L_x_10) ;  /* 0x0000000000207947 */ /* 0x000fea0003800000 */
.L_x_9:
[----:B------:R-:W-:Y:S02]  /*09b0*/  ULDC.64 UR4, c[0x0][0x610] ;  /* 0x0001840000047ab9 */ /* 0x000fe40000000a00 */
[----:B------:R-:W-:-:S04]  /*09c0*/  ISETP.NE.U32.AND P0, PT, RZ, UR4, PT ;  /* 0x00000004ff007c0c */ /* 0x000fc8000bf05070 */
[----:B------:R-:W-:-:S13]  /*09d0*/  ISETP.NE.AND.EX P0, PT, RZ, UR5, PT, P0 ;  /* 0x00000005ff007c0c */ /* 0x000fda000bf05300 */
[----:B------:R-:W-:Y:S05]  /*09e0*/  @!P0 BRA `(.L_x_11) ;  /* 0x00000000000c8947 */ /* 0x000fea0003800000 */
[----:B------:R-:W3:Y:S02]  /*09f0*/  LDC.64 R14, c[0x0][0x610] ;  /* 0x00018400ff0e7b82 */ /* 0x000ee40000000a00 */
[----:B---3--:R3:W5:Y:S01]  /*0a00*/  LDG.E R14, desc[UR12][R14.64] ;  /* 0x0000000c0e0e7981 */ /* 0x008762000c1e1900 */
[----:B------:R-:W-:Y:S05]  /*0a10*/  BRA `(.L_x_10) ;  /* 0x0000000000047947 */ /* 0x000fea0003800000 */
.L_x_11:
[----:B------:R-:W4:Y:S02]  /*0a20*/  LDC R14, c[0x0][0x604] ;  /* 0x00018100ff0e7b82 */ /* 0x000f240000000800 */
.L_x_10:
[----:B------:R-:W1:Y:S01]  /*0a30*/  LDC R5, c[0x0][0x3e8] ;  /* 0x0000fa00ff057b82 */ /* 0x000e620000000800 */
[----:B------:R-:W-:Y:S01]  /*0a40*/  ULDC UR4, c[0x0][0x3dc] ;  /* 0x0000f70000047ab9 */ /* 0x000fe20000000800 */
[----:B------:R-:W-:Y:S01]  /*0a50*/  ULDC.64 UR6, c[0x0][0x3e0] ;  /* 0x0000f80000067ab9 */ /* 0x000fe20000000a00 */
[----:B------:R-:W-:Y:S02]  /*0a60*/  UIADD3 UR4, UR4, 0x1f, URZ ;  /* 0x0000001f04047890 */ /* 0x000fe4000fffe03f */
[----:B------:R-:W-:Y:S02]  /*0a70*/  UIMAD UR6, UR7, UR6, URZ ;  /* 0x00000006070672a4 */ /* 0x000fe4000f8e023f */
[----:B------:R-:W-:-:S04]  /*0a80*/  USHF.R.S32.HI UR5, URZ, 0x1f, UR4 ;  /* 0x0000001f3f057899 */ /* 0x000fc80008011404 */
[----:B------:R-:W-:-:S04]  /*0a90*/  ULEA.HI UR5, UR5, UR4, URZ, 0x5 ;  /* 0x0000000405057291 */ /* 0x000fc8000f8f283f */
[----:B------:R-:W-:Y:S01]  /*0aa0*/  USHF.R.S32.HI UR15, URZ, 0x5, UR5 ;  /* 0x000000053f0f7899 */ /* 0x000fe20008011405 */
[----:B-1----:R-:W-:-:S05]  /*0ab0*/  IMAD R5, R5, UR6, RZ ;  /* 0x0000000605057c24 */ /* 0x002fca000f8e02ff */
[----:B------:R-:W-:Y:S01]  /*0ac0*/  IMAD R5, R5, UR15, RZ ;  /* 0x0000000f05057c24 */ /* 0x000fe2000f8e02ff */
[----:B------:R-:W-:Y:S06]  /*0ad0*/  @!P1 BRA `(.L_x_12) ;  /* 0x00000000000c9947 */ /* 0x000fec0003800000 */
[----:B------:R-:W-:Y:S01]  /*0ae0*/  UCGABAR_WAIT ;  /* 0x0000000000007dc7 */ /* 0x000fe20008000000 */
[----:B------:R-:W-:Y:S01]  /*0af0*/  CCTL.IVALL ;  /* 0x00000000ff00798f */ /* 0x000fe20002000000 */
[----:B------:R-:W-:Y:S05]  /*0b00*/  BRA `(.L_x_13) ;  /* 0x0000000000047947 */ /* 0x000fea0003800000 */
.L_x_12:
[----:B------:R-:W-:Y:S06]  /*0b10*/  BAR.SYNC.DEFER_BLOCKING 0x0 ;  /* 0x0000000000007b1d */ /* 0x000fec0000010000 */
.L_x_13:
[----:B------:R-:W-:-:S13]  /*0b20*/  ISETP.NE.AND P0, PT, R10, RZ, PT ;  /* 0x000000ff0a00720c */ /* 0x000fda0003f05270 */
[----:B------:R-:W-:Y:S05]  /*0b30*/  @!P0 BRA `(.L_x_14) ;  /* 0x000000b000bc8947 */ /* 0x000fea0003800000 */
[----:B------:R-:W-:-:S13]  /*0b40*/  ISETP.NE.AND P0, PT, R10, 0x1, PT ;  /* 0x000000010a00780c */ /* 0x000fda0003f05270 */
[----:B------:R-:W-:Y:S05]  /*0b50*/  @P0 EXIT ;  /* 0x000000000000094d */ /* 0x000fea0003800000 */
[----:B------:R-:W-:Y:S01]  /*0b60*/  ISETP.GE.AND P0, PT, R5, 0x1, PT ;  /* 0x000000010500780c */ /* 0x000fe20003f06270 */
[----:B------:R-:W-:Y:S01]  /*0b70*/  UMOV UR4, URZ ;  /* 0x0000003f00047c82 */ /* 0x000fe20008000000 */
[----:B------:R-:W-:Y:S02]  /*0b80*/  CS2R R54, SRZ ;  /* 0x0000000000367805 */ /* 0x000fe4000001ff00 */
[----:B------:R-:W-:Y:S02]  /*0b90*/  CS2R R120, SRZ ;  /* 0x0000000000787805 */ /* 0x000fe4000001ff00 */
[----:B------:R-:W-:Y:S02]  /*0ba0*/  CS2R R122, SRZ ;  /* 0x00000000007a7805 */ /* 0x000fe4000001ff00 */
[----:B------:R-:W-:Y:S02]  /*0bb0*/  CS2R R124, SRZ ;  /* 0x00000000007c7805 */ /* 0x000fe4000001ff00 */
[----:B------:R-:W-:-:S02]  /*0bc0*/  CS2R R126, SRZ ;  /* 0x00000000007e7805 */ /* 0x000fc4000001ff00 */
[----:B------:R-:W-:Y:S02]  /*0bd0*/  CS2R R128, SRZ ;  /* 0x0000000000807805 */ /* 0x000fe4000001ff00 */
        /* <DEDUP_REMOVED lines=57> */
[----:B------:R-:W-:Y:S01]  /*0f70*/  CS2R R52, SRZ ;  /* 0x0000000000347805 */ /* 0x000fe2000001ff00 */
[----:B------:R-:W-:Y:S06]  /*0f80*/  @!P0 BRA `(.L_x_15) ;  /* 0x0000000000dc8947 */ /* 0x000fec0003800000 */
[----:B------:R-:W-:-:S04]  /*0f90*/  LOP3.LUT R7, R4, 0x1, RZ, 0xfc, !PT ;  /* 0x0000000104077812 */ /* 0x000fc800078efcff */
[----:B------:R-:W-:-:S13]  /*0fa0*/  ISETP.NE.AND P1, PT, R7, 0x3, PT ;  /* 0x000000030700780c */ /* 0x000fda0003f25270 */
[----:B------:R-:W-:Y:S05]  /*0fb0*/  @!P1 BRA `(.L_x_16) ;  /* 0x0000000000049947 */ /* 0x000fea0003800000 */
[----:B------:R-:W-:Y:S01]  /*0fc0*/  BPT.TRAP 0x1 ;  /* 0x000000040000795c */ /* 0x000fe20000300000 */
.L_x_16:
[----:B------:R-:W1:Y:S01]  /*0fd0*/  S2UR UR5, SR_CgaCtaId ;  /* 0x00000000000579c3 */ /* 0x000e620000008800 */
[----:B------:R-:W-:Y:S01]  /*0fe0*/  SHF.L.U32 R7, RZ, 0x1f, RZ ;  /* 0x0000001fff077819 */ /* 0x000fe200000006ff */
[----:B------:R-:W-:Y:S02]  /*0ff0*/  UMOV UR4, 0x400 ;  /* 0x0000040000047882 */ /* 0x000fe40000000000 */
[----:B-1----:R-:W-:-:S12]  /*1000*/  ULEA UR5, UR5, UR4, 0x18 ;  /* 0x0000000405057291 */ /* 0x002fd8000f8ec03f */
.L_x_17:
[----:B0-----:R-:W-:-:S04]  /*1010*/  IMAD.U32 R8, RZ, RZ, UR5 ;  /* 0x00000005ff087e24 */ /* 0x001fc8000f8e00ff */
[----:B------:R0:W1:Y:S03]  /*1020*/  SYNCS.PHASECHK.TRANS64.TRYWAIT P1, [R8+URZ+0x37000], R7 ;  /* 0x03700007080075a7 */ /* 0x000066000802017f */
[----:B-1----:R-:W-:Y:S05]  /*1030*/  @!P1 NANOSLEEP.SYNCS 0x989680 ;  /* 0x009896800000995d */ /* 0x002fea0003900000 */
[----:B------:R-:W1:Y:S02]  /*1040*/  @!P1 SYNCS.PHASECHK.TRANS64 P1, [R8+URZ+0x37000], R7 ;  /* 0x03700007080095a7 */ /* 0x000e64000802007f */
[----:B-1----:R-:W-:Y:S05]  /*1050*/  @!P1 BRA `(.L_x_17) ;  /* 0xfffffffc00ec9947 */ /* 0x002fea000383ffff */
[----:B------:R-:W-:Y:S01]  /*1060*/  USHF.R.U32.HI UR4, URZ, 0x4, UR5 ;  /* 0x000000043f047899 */ /* 0x000fe20008011605 */
[----:B------:R-:W-:Y:S01]  /*1070*/  WARPGROUP.ARRIVE ;  /* 0x00000000000079c5 */ /* 0x000fe20000000000 */
[----:B------:R-:W-:Y:S02]  /*1080*/  UIADD3 UR5, UR5, 0x2c000, URZ ;  /* 0x0002c00005057890 */ /* 0x000fe4000fffe03f */
[----:B------:R-:W-:Y:S02]  /*1090*/  ULOP3.LUT UR4, UR4, 0x3fff, URZ, 0xc0, !UPT ;  /* 0x00003fff04047892 */ /* 0x000fe4000f8ec03f */
[----:B------:R-:W-:Y:S02]  /*10a0*/  USHF.R.U32.HI UR5, URZ, 0x4, UR5 ;  /* 0x000000043f057899 */ /* 0x000fe40008011605 */
[----:B------:R-:W-:Y:S02]  /*10b0*/  ULOP3.LUT UR14, UR4, 0x10000, URZ, 0xfc, !UPT ;  /* 0x00010000040e7892 */ /* 0x000fe4000f8efc3f */
[----:B------:R-:W-:-:S02]  /*10c0*/  ULOP3.LUT UR8, UR5, 0x3fff, URZ, 0xc0, !UPT ;  /* 0x00003fff05087892 */ /* 0x000fc4000f8ec03f */
[----:B------:R-:W-:Y:S02]  /*10d0*/  UIADD3 UR9, UR14, 0x100, URZ ;  /* 0x000001000e097890 */ /* 0x000fe4000fffe03f */
[----:B------:R-:W-:Y:S01]  /*10e0*/  UIADD3 UR10, UR14, 0x200, URZ ;  /* 0x000002000e0a7890 */ /* 0x000fe2000fffe03f */
[----:B------:R-:W-:Y:S02]  /*10f0*/  UMOV UR7, 0x40000040 ;  /* 0x4000004000077882 */ /* 0x000fe40000000000 */
[----:B------:R-:W-:Y:S01]  /*1100*/  UMOV UR6, UR8 ;  /* 0x0000000800067c82 */ /* 0x000fe20008000000 */
[----:B------:R-:W-:Y:S01]  /*1110*/  UMOV UR4, UR14 ;  /* 0x0000000e00047c82 */ /* 0x000fe20008000000 */
[----:B------:R-:W-:Y:S01]  /*1120*/  UMOV UR5, 0x80000020 ;  /* 0x8000002000057882 */ /* 0x000fe20000000000 */
[----:B------:R-:W-:Y:S01]  /*1130*/  UIADD3 UR11, UR14, 0x300, URZ ;  /* 0x000003000e0b7890 */ /* 0x000fe2000fffe03f */
[----:B------:R-:W-:Y:S01]  /*1140*/  HGMMA.64x64x16.F32 R120, gdesc[UR4].tnspB, RZ, !UPT ;  /* 0x40e00000047879f0 */ /* 0x000fe2000c7008ff */
        /* <DEDUP_REMOVED lines=9> */
[----:B------:R-:W-:-:S02]  /*11e0*/  UMOV UR5, 0x80000020 ;  /* 0x8000002000057882 */ /* 0x000fc40000000000 */
[----:B------:R-:W-:Y:S01]  /*11f0*/  HGMMA.64x64x16.F32 R24, gdesc[UR4].tnspB, RZ, !UPT ;  /* 0x40e00000041879f0 */ /* 0x000fe2000c7008ff */
[----:B------:R-:W-:Y:S02]  /*1200*/  UIADD3 UR4, UR14, 0x2, URZ ;  /* 0x000000020e047890 */ /* 0x000fe4000fffe03f */
[----:B------:R-:W-:Y:S02]  /*1210*/  UIADD3 UR6, UR8, 0x80, URZ ;  /* 0x0000008008067890 */ /* 0x000fe4000fffe03f */
[----:B------:R-:W-:Y:S01]  /*1220*/  UIADD3 UR8, UR14, 0x102, URZ ;  /* 0x000001020e087890 */ /* 0x000fe2000fffe03f */
[----:B------:R-:W-:Y:S01]  /*1230*/  UMOV UR5, 0x80000020 ;  /* 0x8000002000057882 */ /* 0x000fe20000000000 */
[----:B------:R-:W-:-:S05]  /*1240*/  UMOV UR7, 0x40000040 ;  /* 0x4000004000077882 */ /* 0x000fca0000000000 */
[----:B------:R-:W-:Y:S01]  /*1250*/  HGMMA.64x64x16.F32 R120, gdesc[UR4].tnspB, R120 ;  /* 0x40e00000047879f0 */ /* 0x000fe20008700878 */
[----:B------:R-:W-:Y:S01]  /*1260*/  UMOV UR4, UR8 ;  /* 0x0000000800047c82 */ /* 0x000fe20008000000 */
[----:B------:R-:W-:Y:S02]  /*1270*/  UMOV UR5, 0x80000020 ;  /* 0x8000002000057882 */ /* 0x000fe40000000000 */
[----:B------:R-:W-:Y:S01]  /*1280*/  HGMMA.64x64x16.F32 R88, gdesc[UR4].tnspB, R88 ;  /* 0x40e00000045879f0 */ /* 0x000fe20008700858 */
[----:B------:R-:W-:Y:S01]  /*1290*/  UMOV UR4, UR9 ;  /* 0x0000000900047c82 */ /* 0x000fe20008000000 */
[----:B------:R-:W-:Y:S02]  /*12a0*/  UMOV UR5, 0x80000020 ;  /* 0x8000002000057882 */ /* 0x000fe40000000000 */
[----:B------:R-:W-:Y:S01]  /*12b0*/  HGMMA.64x64x16.F32 R56, gdesc[UR4].tnspB, R56 ;  /* 0x40e00000043879f0 */ /* 0x000fe20008700838 */
[----:B------:R-:W-:Y:S01]  /*12c0*/  UMOV UR4, UR10 ;  /* 0x0000000a00047c82 */ /* 0x000fe20008000000 */
[----:B------:R-:W-:-:S02]  /*12d0*/  UMOV UR5, 0x80000020 ;  /* 0x8000002000057882 */ /* 0x000fc40000000000 */
[----:B------:R-:W-:Y:S01]  /*12e0*/  HGMMA.64x64x16.F32 R24, gdesc[UR4].tnspB, R24, gsb0 ;  /* 0x40e00000041879f0 */ /* 0x000fe20008000818 */
[----:B------:R-:W-:-:S05]  /*12f0*/  UMOV UR4, 0x1 ;  /* 0x0000000100047882 */ /* 0x000fca0000000000 */
.L_x_15:
[----:B0-----:R-:W-:-:S05]  /*1300*/  VIMNMX R8, R5, 0x1, PT ;  /* 0x0000000105087848 */ /* 0x001fca0003fe0100 */
[----:B------:R-:W-:-:S05]  /*1310*/  IMAD.IADD R8, R5, 0x1, -R8 ;  /* 0x0000000105087824 */ /* 0x000fca00078e0a08 */
[----:B------:R-:W-:-:S13]  /*1320*/  ISETP.GE.AND P1, PT, R8, 0x1, PT ;  /* 0x000000010800780c */ /* 0x000fda0003f26270 */
[----:B------:R-:W-:Y:S05]  /*1330*/  @!P1 BRA `(.L_x_18) ;  /* 0x0000000400509947 */ /* 0x000fea0003800000 */
[----:B------:R-:W0:Y:S01]  /*1340*/  S2UR UR6, SR_CgaCtaId ;  /* 0x00000000000679c3 */ /* 0x000e220000008800 */
[----:B------:R-:W-:Y:S01]  /*1350*/  UMOV UR5, 0x400 ;  /* 0x0000040000057882 */ /* 0x000fe20000000000 */
[----:B------:R-:W-:Y:S01]  /*1360*/  LOP3.LUT R13, R4, 0x1, RZ, 0xfc, !PT ;  /* 0x00000001040d7812 */ /* 0x000fe200078efcff */
[----:B------:R-:W-:Y:S01]  /*1370*/  IMAD.MOV.U32 R12, RZ, RZ, RZ ;  /* 0x000000ffff0c7224 */ /* 0x000fe200078e00ff */
[----:B------:R-:W-:Y:S01]  /*1380*/  UISETP.NE.U32.AND UP0, UPT, UR4, URZ, UPT ;  /* 0x0000003f0400728c */ /* 0x000fe2000bf05070 */
[----:B------:R-:W-:Y:S02]  /*1390*/  IMAD.MOV.U32 R5, RZ, RZ, R8 ;  /* 0x000000ffff057224 */ /* 0x000fe400078e0008 */
[----:B------:R-:W-:Y:S01]  /*13a0*/  IMAD.MOV.U32 R7, RZ, RZ, RZ ;  /* 0x000000ffff077224 */ /* 0x000fe200078e00ff */
[----:B0-----:R-:W-:-:S04]  /*13b0*/  ULEA UR16, UR6, UR5, 0x18 ;  /* 0x0000000506107291 */ /* 0x001fc8000f8ec03f */
[----:B------:R-:W-:Y:S02]  /*13c0*/  UIADD3 UR5, UR16, 0x2c000, URZ ;  /* 0x0002c00010057890 */ /* 0x000fe4000fffe03f */
[----:B------:R-:W-:Y:S02]  /*13d0*/  USHF.R.U32.HI UR6, URZ, 0x4, UR16 ;  /* 0x000000043f067899 */ /* 0x000fe40008011610 */
[----:B------:R-:W-:Y:S02]  /*13e0*/  USHF.R.U32.HI UR5, URZ, 0x4, UR5 ;  /* 0x000000043f057899 */ /* 0x000fe40008011605 */
[----:B------:R-:W-:Y:S02]  /*13f0*/  ULOP3.LUT UR6, UR6, 0x3fff, URZ, 0xc0, !UPT ;  /* 0x00003fff06067892 */ /* 0x000fe4000f8ec03f */
[----:B------:R-:W-:Y:S02]  /*1400*/  ULOP3.LUT UR17, UR5, 0x3fff, URZ, 0xc0, !UPT ;  /* 0x00003fff05117892 */ /* 0x000fe4000f8ec03f */
[----:B------:R-:W-:-:S12]  /*1410*/  ULOP3.LUT UR18, UR6, 0x10000, URZ, 0xfc, !UPT ;  /* 0x0001000006127892 */ /* 0x000fd8000f8efc3f */
.L_x_23:
[----:B------:R-:W-:-:S13]  /*1420*/  ISETP.NE.AND P2, PT, R13, 0x3, PT ;  /* 0x000000030d00780c */ /* 0x000fda0003f45270 */
[----:B------:R-:W-:Y:S05]  /*1430*/  @!P2 BRA `(.L_x_19) ;  /* 0x000000000004a947 */ /* 0x000fea0003800000 */
[----:B------:R-:W-:Y:S01]  /*1440*/  BPT.TRAP 0x1 ;  /* 0x000000040000795c */ /* 0x000fe20000300000 */
.L_x_19:
[----:B------:R-:W-:Y:S01]  /*1450*/  SHF.L.U32 R9, R12, 0x1f, RZ ;  /* 0x0000001f0c097819 */ /* 0x000fe200000006ff */
[----:B------:R-:W-:-:S12]  /*1460*/  ULEA UR5, UR4, UR16, 0x3 ;  /* 0x0000001004057291 */ /* 0x000fd8000f8e183f */
.L_x_20:
[----:B0-----:R-:W-:-:S04]  /*1470*/  IMAD.U32 R10, RZ, RZ, UR5 ;  /* 0x00000005ff0a7e24 */ /* 0x001fc8000f8e00ff */
[----:B------:R0:W1:Y:S03]  /*1480*/  SYNCS.PHASECHK.TRANS64.TRYWAIT P1, [R10+URZ+0x37000], R9 ;  /* 0x037000090a0075a7 */ /* 0x000066000802017f */
[----:B-1----:R-:W-:Y:S05]  /*1490*/  @!P1 NANOSLEEP.SYNCS 0x989680 ;  /* 0x009896800000995d */ /* 0x002fea0003900000 */
[----:B------:R-:W1:Y:S02]  /*14a0*/  @!P1 SYNCS.PHASECHK.TRANS64 P1, [R10+URZ+0x37000], R9 ;  /* 0x037000090a0095a7 */ /* 0x000e64000802007f */
[----:B-1----:R-:W-:Y:S05]  /*14b0*/  @!P1 BRA `(.L_x_20) ;  /* 0xfffffffc00ec9947 */ /* 0x002fea000383ffff */
[----:B------:R-:W-:Y:S01]  /*14c0*/  ULEA UR5, UR4, UR18, 0xa ;  /* 0x0000001204057291 */ /* 0x000fe2000f8e503f */
[----:B------:R-:W-:Y:S01]  /*14d0*/  WARPGROUP.ARRIVE ;  /* 0x00000000000079c5 */ /* 0x000fe20000000000 */
[----:B------:R-:W-:Y:S02]  /*14e0*/  ULEA UR6, UR4, UR17, 0x8 ;  /* 0x0000001104067291 */ /* 0x000fe4000f8e403f */
[----:B------:R-:W-:Y:S02]  /*14f0*/  UIADD3 UR7, UR5, 0x100, URZ ;  /* 0x0000010005077890 */ /* 0x000fe4000fffe03f */
[----:B------:R-:W-:Y:S02]  /*1500*/  UIADD3 UR14, UR5, 0x200, URZ ;  /* 0x00000200050e7890 */ /* 0x000fe4000fffe03f */
[----:B------:R-:W-:Y:S01]  /*1510*/  UMOV UR8, UR5 ;  /* 0x0000000500087c82 */ /* 0x000fe20008000000 */
[----:B------:R-:W-:Y:S01]  /*1520*/  UMOV UR9, 0x80000020 ;  /* 0x8000002000097882 */ /* 0x000fe20000000000 */
[----:B------:R-:W-:Y:S01]  /*1530*/  UMOV UR10, UR6 ;  /* 0x00000006000a7c82 */ /* 0x000fe20008000000 */
[----:B------:R-:W-:Y:S01]  /*1540*/  UMOV UR11, 0x40000040 ;  /* 0x40000040000b7882 */ /* 0x000fe20000000000 */
[----:B------:R-:W-:Y:S01]  /*1550*/  UIADD3 UR15, UR5, 0x300, URZ ;  /* 0x00000300050f7890 */ /* 0x000fe2000fffe03f */
[----:B------:R-:W-:Y:S01]  /*1560*/  HGMMA.64x64x16.F32 R120, gdesc[UR8].tnspB, R120, UP0 ;  /* 0x40e00000087879f0 */ /* 0x000fe2000bf00878 */
[----:B------:R-:W-:Y:S01]  /*1570*/  UMOV UR8, UR7 ;  /* 0x0000000700087c82 */ /* 0x000fe20008000000 */
[----:B------:R-:W-:Y:S01]  /*1580*/  UMOV UR9, 0x80000020 ;  /* 0x8000002000097882 */ /* 0x000fe20000000000 */
[----:B------:R-:W-:Y:S01]  /*1590*/  UIADD3 UR7, UR5, 0x202, URZ ;  /* 0x0000020205077890 */ /* 0x000fe2000fffe03f */
[----:B------:R-:W-:Y:S01]  /*15a0*/  HGMMA.64x64x16.F32 R88, gdesc[UR8].tnspB, R88, UP0 ;  /* 0x40e00000085879f0 */ /* 0x000fe2000bf00858 */
[----:B------:R-:W-:Y:S01]  /*15b0*/  UMOV UR8, UR14 ;  /* 0x0000000e00087c82 */ /* 0x000fe20008000000 */
[----:B------:R-:W-:-:S02]  /*15c0*/  UMOV UR9, 0x80000020 ;  /* 0x8000002000097882 */ /* 0x000fc40000000000 */
[----:B------:R-:W-:Y:S01]  /*15d0*/  HGMMA.64x64x16.F32 R56, gdesc[UR8].tnspB, R56, UP0 ;  /* 0x40e00000083879f0 */ /* 0x000fe2000bf00838 */
[----:B------:R-:W-:Y:S01]  /*15e0*/  UMOV UR8, UR15 ;  /* 0x0000000f00087c82 */ /* 0x000fe20008000000 */
[----:B------:R-:W-:Y:S02]  /*15f0*/  UMOV UR9, 0x80000020 ;  /* 0x8000002000097882 */ /* 0x000fe40000000000 */
[----:B------:R-:W-:Y:S01]  /*1600*/  HGMMA.64x64x16.F32 R24, gdesc[UR8].tnspB, R24, UP0 ;  /* 0x40e00000081879f0 */ /* 0x000fe2000bf00818 */
[----:B------:R-:W-:Y:S02]  /*1610*/  UIADD3 UR8, UR5, 0x2, URZ ;  /* 0x0000000205087890 */ /* 0x000fe4000fffe03f */
[----:B------:R-:W-:Y:S02]  /*1620*/  UIADD3 UR10, UR6, 0x80, URZ ;  /* 0x00000080060a7890 */ /* 0x000fe4000fffe03f */
[----:B------:R-:W-:Y:S01]  /*1630*/  UIADD3 UR6, UR5, 0x102, URZ ;  /* 0x0000010205067890 */ /* 0x000fe2000fffe03f */
[----:B------:R-:W-:Y:S01]  /*1640*/  UMOV UR9, 0x80000020 ;  /* 0x8000002000097882 */ /* 0x000fe20000000000 */
[----:B------:R-:W-:Y:S01]  /*1650*/  UMOV UR11, 0x40000040 ;  /* 0x40000040000b7882 */ /* 0x000fe20000000000 */
[----:B------:R-:W-:-:S04]  /*1660*/  UIADD3 UR5, UR5, 0x302, URZ ;  /* 0x0000030205057890 */ /* 0x000fc8000fffe03f */
        /* <DEDUP_REMOVED lines=9> */
[----:B------:R-:W-:Y:S03]  /*1700*/  HGMMA.64x64x16.F32 R24, gdesc[UR8].tnspB, R24, gsb0 ;  /* 0x40e00000081879f0 */ /* 0x000fe60008000818 */
[----:B------:R-:W-:Y:S02]  /*1710*/  WARPGROUP.DEPBAR.LE gsb0, 0x1 ;  /* 0x00008000000079c5 */ /* 0x000fe40000010100 */
[----:B------:R-:W-:Y:S05]  /*1720*/  @!P2 BRA `(.L_x_21) ;  /* 0x000000000004a947 */ /* 0x000fea0003800000 */
[----:B------:R-:W-:Y:S01]  /*1730*/  BPT.TRAP 0x1 ;  /* 0x000000040000795c */ /* 0x000fe20000300000 */
.L_x_21:
[----:B------:R-:W-:-:S13]  /*1740*/  ISETP.NE.AND P1, PT, R6, RZ, PT ;  /* 0x000000ff0600720c */ /* 0x000fda0003f25270 */
[----:B0-----:R-:W-:-:S05]  /*1750*/  @P1 LEA R9, R7, UR16, 0x3 ;  /* 0x0000001007091c11 */ /* 0x001fca000f8e18ff */
[----:B------:R-:W-:-:S05]  /*1760*/  @P1 VIADD R9, R9, 0x37058 ;  /* 0x0003705809091836 */ /* 0x000fca0000000000 */
[----:B------:R-:W-:-:S04]  /*1770*/  @P1 PRMT R9, R2, 0x654, R9 ;  /* 0x0000065402091816 */ /* 0x000fc80000000009 */
[----:B------:R0:W-:Y:S01]  /*1780*/  @P1 SYNCS.ARRIVE.TRANS64.RED.A1T0 RZ, [R9+URZ], RZ ;  /* 0x000000ff09ff19a7 */ /* 0x0001e2000810043f */
[----:B------:R-:W-:-:S13]  /*1790*/  ISETP.GT.U32.AND P1, PT, R4, 0x1, PT ;  /* 0x000000010400780c */ /* 0x000fda0003f24070 */
[----:B0-----:R-:W-:Y:S05]  /*17a0*/  @P1 BRA `(.L_x_22) ;  /* 0x0000000000041947 */ /* 0x001fea0003800000 */
[----:B------:R-:W-:Y:S01]  /*17b0*/  BPT.TRAP 0x1 ;  /* 0x000000040000795c */ /* 0x000fe20000300000 */
.L_x_22:
[----:B------:R-:W-:Y:S01]  /*17c0*/  UIADD3 UR4, UR4, 0x1, URZ ;  /* 0x0000000104047890 */ /* 0x000fe2000fffe03f */
[----:B------:R-:W-:Y:S01]  /*17d0*/  ISETP.GT.AND P2, PT, R5, 0x1, PT ;  /* 0x000000010500780c */ /* 0x000fe20003f44270 */
[----:B------:R-:W-:Y:S02]  /*17e0*/  VIADD R7, R7, 0x1 ;  /* 0x0000000107077836 */ /* 0x000fe40000000000 */
[----:B------:R-:W-:Y:S01]  /*17f0*/  UISETP.NE.AND UP0, UPT, UR4, 0xb, UPT ;  /* 0x0000000b0400788c */ /* 0x000fe2000bf05270 */
[----:B------:R-:W-:Y:S02]  /*1800*/  VIADD R5, R5, 0xffffffff ;  /* 0xffffffff05057836 */ /* 0x000fe40000000000 */
[C---:B------:R-:W-:Y:S01]  /*1810*/  ISETP.NE.AND P1, PT, R7.reuse, 0xb, PT ;  /* 0x0000000b0700780c */ /* 0x040fe20003f25270 */
[----:B------:R-:W-:Y:S02]  /*1820*/  USEL UR5, URZ, 0x1, UP0 ;  /* 0x000000013f057887 */ /* 0x000fe40008000000 */
[----:B------:R-:W-:Y:S01]  /*1830*/  USEL UR4, UR4, URZ, UP0 ;  /* 0x0000003f04047287 */ /* 0x000fe20008000000 */
[----:B------:R-:W-:Y:S01]  /*1840*/  SEL R7, R7, RZ, P1 ;  /* 0x000000ff07077207 */ /* 0x000fe20000800000 */
[----:B------:R-:W-:-:S02]  /*1850*/  UPLOP3.LUT UP0, UPT, UPT, UPT, UPT, 0x80, 0x0 ;  /* 0x000000000000789c */ /* 0x000fc40003f0f070 */
[----:B------:R-:W-:Y:S01]  /*1860*/  LOP3.LUT R12, R12, UR5, RZ, 0x3c, !PT ;  /* 0x000000050c0c7c12 */ /* 0x000fe2000f8e3cff */
[----:B------:R-:W-:Y:S08]  /*1870*/  @P2 BRA `(.L_x_23) ;  /* 0xfffffff800e82947 */ /* 0x000ff0000383ffff */
.L_x_18:
[----:B------:R-:W-:Y:S02]  /*1880*/  WARPGROUP.DEPBAR.LE gsb0, 0x0 ;  /* 0x00008000000079c5 */ /* 0x000fe40000010000 */
[----:B------:R-:W-:Y:S05]  /*1890*/  @!P0 BRA `(.L_x_24) ;  /* 0x0000000000548947 */ /* 0x000fea0003800000 */
[----:B------:R-:W-:-:S04]  /*18a0*/  LOP3.LUT R5, R4, 0x1, RZ, 0xfc, !PT ;  /* 0x0000000104057812 */ /* 0x000fc800078efcff */
[----:B------:R-:W-:-:S13]  /*18b0*/  ISETP.NE.AND P0, PT, R5, 0x3, PT ;  /* 0x000000030500780c */ /* 0x000fda0003f05270 */
[----:B------:R-:W-:Y:S05]  /*18c0*/  @!P0 BRA `(.L_x_25) ;  /* 0x0000000000048947 */ /* 0x000fea0003800000 */
[----:B------:R-:W-:Y:S01]  /*18d0*/  BPT.TRAP 0x1 ;  /* 0x000000040000795c */ /* 0x000fe20000300000 */
.L_x_25:
[----:B------:R-:W-:Y:S01]  /*18e0*/  ISETP.NE.AND P0, PT, R6, RZ, PT ;  /* 0x000000ff0600720c */ /* 0x000fe20003f05270 */
[----:B------:R-:W-:Y:S01]  /*18f0*/  BSSY B0, `(.L_x_26) ;  /* 0x000000d000007945 */ /* 0x000fe20003800000 */
[----:B------:R-:W-:-:S11]  /*1900*/  ISETP.GT.U32.AND P1, PT, R4, 0x1, PT ;  /* 0x000000010400780c */ /* 0x000fd60003f24070 */
[----:B------:R-:W-:Y:S05]  /*1910*/  @!P0 BRA `(.L_x_27) ;  /* 0x0000000000288947 */ /* 0x000fea0003800000 */
[----:B------:R-:W0:Y:S01]  /*1920*/  S2R R7, SR_CgaCtaId ;  /* 0x0000000000077919 */ /* 0x000e220000008800 */
[----:B------:R-:W-:Y:S01]  /*1930*/  IMAD.WIDE.U32 R4, R8, -0x45d1745d, RZ ;  /* 0xba2e8ba308047825 */ /* 0x000fe200078e00ff */
[----:B------:R-:W-:-:S04]  /*1940*/  MOV R4, 0x400 ;  /* 0x0000040000047802 */ /* 0x000fc80000000f00 */
[----:B------:R-:W-:-:S05]  /*1950*/  SHF.R.U32.HI R5, RZ, 0x3, R5 ;  /* 0x00000003ff057819 */ /* 0x000fca0000011605 */
[----:B------:R-:W-:Y:S01]  /*1960*/  IMAD R8, R5, -0xb, R8 ;  /* 0xfffffff505087824 */ /* 0x000fe200078e0208 */
[----:B0-----:R-:W-:-:S05]  /*1970*/  LEA R7, R7, R4, 0x18 ;  /* 0x0000000407077211 */ /* 0x001fca00078ec0ff */
[----:B------:R-:W-:-:S04]  /*1980*/  IMAD R8, R8, 0x8, R7 ;  /* 0x0000000808087824 */ /* 0x000fc800078e0207 */
[----:B------:R-:W-:-:S05]  /*1990*/  VIADD R5, R8, 0x37058 ;  /* 0x0003705808057836 */ /* 0x000fca0000000000 */
[----:B------:R-:W-:-:S04]  /*19a0*/  PRMT R5, R2, 0x654, R5 ;  /* 0x0000065402057816 */ /* 0x000fc80000000005 */
[----:B------:R0:W-:Y:S03]  /*19b0*/  SYNCS.ARRIVE.TRANS64.RED.A1T0 RZ, [R5+URZ], RZ ;  /* 0x000000ff05ff79a7 */ /* 0x0001e6000810043f */
.L_x_27:
[----:B------:R-:W-:Y:S05]  /*19c0*/  BSYNC B0 ;  /* 0x0000000000007941 */ /* 0x000fea0003800000 */
.L_x_26:
[----:B------:R-:W-:Y:S05]  /*19d0*/  @P1 BRA `(.L_x_24) ;  /* 0x0000000000041947 */ /* 0x000fea0003800000 */
[----:B------:R-:W-:Y:S01]  /*19e0*/  BPT.TRAP 0x1 ;  /* 0x000000040000795c */ /* 0x000fe20000300000 */
.L_x_24:
[----:B------:R-:W1:Y:S01]  /*19f0*/  S2R R4, SR_CTAID.Y ;  /* 0x0000000000047919 */ /* 0x000e620000002600 */
[----:B------:R-:W-:Y:S01]  /*1a00*/  ULDC.64 UR4, c[0x0][0x280] ;  /* 0x0000a00000047ab9 */ /* 0x000fe20000000a00 */
[----:B------:R-:W-:Y:S01]  /*1a10*/  LEA.HI R2, R3, R0, RZ, 0x2 ;  /* 0x0000000003027211 */ /* 0x000fe200078f10ff */
[----:B------:R-:W2:Y:S03]  /*1a20*/  S2R R9, SR_CTAID.X ;  /* 0x0000000000097919 */ /* 0x000ea60000002500 */
[--C-:B------:R-:W-:Y:S02]  /*1a30*/  SHF.R.S32.HI R6, RZ, 0x2, R2.reuse ;  /* 0x00000002ff067819 */ /* 0x100fe40000011402 */
[----:B0-----:R-:W-:-:S04]  /*1a40*/  SHF.R.S32.HI R5, RZ, 0x1f, R2 ;  /* 0x0000001fff057819 */ /* 0x001fc80000011402 */
[----:B------:R-:W-:-:S04]  /*1a50*/  LEA.HI R5, R5, R6, RZ, 0x3 ;  /* 0x0000000605057211 */ /* 0x000fc800078f18ff */
[----:B------:R-:W-:Y:S01]  /*1a60*/  LOP3.LUT R7, R5, 0xfffffff8, RZ, 0xc0, !PT ;  /* 0xfffffff805077812 */ /* 0x000fe200078ec0ff */
[----:B-1----:R-:W-:Y:S02]  /*1a70*/  IMAD.SHL.U32 R4, R4, 0x40, RZ ;  /* 0x0000004004047824 */ /* 0x002fe400078e00ff */
[----:B--2---:R-:W-:-:S03]  /*1a80*/  IMAD.SHL.U32 R10, R9, 0x100, RZ ;  /* 0x00000100090a7824 */ /* 0x004fc600078e00ff */
[----:B------:R-:W-:-:S04]  /*1a90*/  ISETP.GE.AND P0, PT, R4, UR5, PT ;  /* 0x0000000504007c0c */ /* 0x000fc8000bf06270 */
[----:B------:R-:W-:-:S13]  /*1aa0*/  ISETP.GE.OR P0, PT, R10, UR4, P0 ;  /* 0x000000040a007c0c */ /* 0x000fda0008706670 */
[----:B------:R-:W-:Y:S05]  /*1ab0*/  @P0 EXIT ;  /* 0x000000000000094d */ /* 0x000fea0003800000 */
[----:B------:R-:W0:Y:S01]  /*1ac0*/  LDC.64 R12, c[0x0][0x658] ;  /* 0x00019600ff0c7b82 */ /* 0x000e220000000a00 */
[----:B------:R-:W-:Y:S01]  /*1ad0*/  LOP3.LUT R5, R2, 0x7ffffffc, RZ, 0xc0, !PT ;  /* 0x7ffffffc02057812 */ /* 0x000fe200078ec0ff */
[----:B------:R-:W-:Y:S01]  /*1ae0*/  IMAD.IADD R2, R6, 0x1, -R7 ;  /* 0x0000000106027824 */ /* 0x000fe200078e0a07 */
[----:B------:R-:W-:Y:S02]  /*1af0*/  LEA.HI R6, R3, R0, RZ, 0x5 ;  /* 0x0000000003067211 */ /* 0x000fe400078f28ff */
[----:B----45:R-:W-:Y:S01]  /*1b00*/  FSETP.NEU.AND P1, PT, R14, RZ, PT ;  /* 0x000000ff0e00720b */ /* 0x030fe20003f2d000 */
[----:B------:R-:W-:Y:S01]  /*1b10*/  IMAD.IADD R5, R0, 0x1, -R5 ;  /* 0x0000000100057824 */ /* 0x000fe200078e0a05 */
[----:B------:R-:W-:Y:S02]  /*1b20*/  SHF.R.S32.HI R3, RZ, 0x1f, R2 ;  /* 0x0000001fff037819 */ /* 0x000fe40000011402 */
[----:B---3--:R-:W-:Y:S01]  /*1b30*/  SHF.R.S32.HI R15, RZ, 0x5, R6 ;  /* 0x00000005ff0f7819 */ /* 0x008fe20000011406 */
[----:B------:R-:W-:-:S02]  /*1b40*/  IMAD.SHL.U32 R5, R5, 0x2, RZ ;  /* 0x0000000205057824 */ /* 0x000fc400078e00ff */
[----:B------:R-:W-:-:S03]  /*1b50*/  IMAD.WIDE R8, R9, 0x100, R2 ;  /* 0x0000010009087825 */ /* 0x000fc600078e0202 */
[----:B------:R-:W-:Y:S01]  /*1b60*/  SHF.R.S32.HI R7, RZ, 0x1f, R5 ;  /* 0x0000001fff077819 */ /* 0x000fe20000011405 */
[C---:B------:R-:W-:Y:S01]  /*1b70*/  IMAD R3, R15.reuse, -0x10, -R10 ;  /* 0xfffffff00f037824 */ /* 0x040fe200078e0a0a */
[C---:B------:R-:W-:Y:S01]  /*1b80*/  IADD3 R6, P0, R4.reuse, R5, RZ ;  /* 0x0000000504067210 */ /* 0x040fe20007f1e0ff */
[----:B------:R-:W-:Y:S01]  /*1b90*/  IMAD.WIDE R8, R15, 0x10, R8 ;  /* 0x000000100f087825 */ /* 0x000fe200078e0208 */
[----:B------:R-:W-:Y:S02]  /*1ba0*/  IADD3 R10, -R5, UR5, -R4 ;  /* 0x00000005050a7c10 */ /* 0x000fe4000fffe904 */
[----:B------:R-:W-:Y:S02]  /*1bb0*/  LEA.HI.X.SX32 R7, R4, R7, 0x1, P0 ;  /* 0x0000000704077211 */ /* 0x000fe400000f0eff */
[----:B------:R-:W-:Y:S01]  /*1bc0*/  IADD3 R0, R3, UR4, -R2 ;  /* 0x0000000403007c10 */ /* 0x000fe2000fffe802 */
[-C--:B0-----:R-:W-:Y:S01]  /*1bd0*/  IMAD R2, R9, R12.reuse, RZ ;  /* 0x0000000c09027224 */ /* 0x081fe200078e02ff */
[----:B------:R-:W-:Y:S01]  /*1be0*/  ISETP.GT.AND P3, PT, R10, RZ, PT ;  /* 0x000000ff0a00720c */ /* 0x000fe20003f64270 */
[----:B------:R-:W-:Y:S01]  /*1bf0*/  IMAD.WIDE.U32 R18, R8, R12, R6 ;  /* 0x0000000c08127225 */ /* 0x000fe200078e0006 */
[----:B------:R-:W-:-:S02]  /*1c00*/  SHF.L.U64.HI R15, R12, 0x3, R13 ;  /* 0x000000030c0f7819 */ /* 0x000fc4000001020d */
[----:B------:R-:W-:Y:S01]  /*1c10*/  P2R R3, PR, RZ, 0x8 ;  /* 0x00000008ff037803 */ /* 0x000fe20000000000 */
[----:B------:R-:W-:Y:S01]  /*1c20*/  IMAD R21, R8, R13, R2 ;  /* 0x0000000d08157224 */ /* 0x000fe200078e0202 */
[----:B------:R-:W-:Y:S01]  /*1c30*/  ISETP.GT.AND P0, PT, R0, RZ, P3 ;  /* 0x000000ff0000720c */ /* 0x000fe20001f04270 */
[----:B------:R-:W-:Y:S02]  /*1c40*/  IMAD.SHL.U32 R16, R12, 0x8, RZ ;  /* 0x000000080c107824 */ /* 0x000fe400078e00ff */
[----:B------:R-:W-:Y:S01]  /*1c50*/  IMAD.IADD R21, R19, 0x1, R21 ;  /* 0x0000000113157824 */ /* 0x000fe200078e0215 */
[----:B------:R-:W-:Y:S09]  /*1c60*/  @!P1 BRA `(.L_x_28) ;  /* 0x0000006c00cc9947 */ /* 0x000ff20003800000 */
[----:B------:R-:W-:Y:S01]  /*1c70*/  ULDC.64 UR4, c[0x0][0x630] ;  /* 0x00018c0000047ab9 */ /* 0x000fe20000000a00 */
[----:B------:R-:W-:Y:S01]  /*1c80*/  ULDC.64 UR8, c[0x0][0x628] ;  /* 0x00018a0000087ab9 */ /* 0x000fe20000000a00 */
[----:B------:R-:W-:Y:S01]  /*1c90*/  IMAD R17, R9, UR4, RZ ;  /* 0x0000000409117c24 */ /* 0x000fe2000f8e02ff */
[----:B------:R-:W-:Y:S01]  /*1ca0*/  ULDC.64 UR6, c[0x0][0x650] ;  /* 0x0001940000067ab9 */ /* 0x000fe20000000a00 */
[----:B------:R-:W-:-:S04]  /*1cb0*/  IMAD.WIDE.U32 R2, R8, UR4, R6 ;  /* 0x0000000408027c25 */ /* 0x000fc8000f8e0006 */
[----:B------:R-:W-:Y:S01]  /*1cc0*/  IMAD R17, R8, UR5, R17 ;  /* 0x0000000508117c24 */ /* 0x000fe2000f8e0211 */
[----:B------:R-:W-:-:S03]  /*1cd0*/  LEA R4, P1, R2, UR8, 0x1 ;  /* 0x0000000802047c11 */ /* 0x000fc6000f8208ff */
[----:B------:R-:W-:-:S05]  /*1ce0*/  IMAD.IADD R3, R3, 0x1, R17 ;  /* 0x0000000103037824 */ /* 0x000fca00078e0211 */
[----:B------:R-:W-:-:S05]  /*1cf0*/  LEA.HI.X R5, R2, UR9, R3, 0x1, P1 ;  /* 0x0000000902057c11 */ /* 0x000fca00088f0c03 */
[----:B------:R-:W2:Y:S01]  /*1d00*/  @P0 LDG.E.LTC128B.U16 R19, desc[UR12][R4.64] ;  /* 0x0000000c04130981 */ /* 0x000ea2000c1e1520 */
[----:B------:R-:W-:Y:S01]  /*1d10*/  ISETP.GT.AND P6, PT, R10, 0x1, PT ;  /* 0x000000010a00780c */ /* 0x000fe20003fc4270 */
[----:B------:R-:W-:Y:S01]  /*1d20*/  BSSY B0, `(.L_x_29) ;  /* 0x000000e000007945 */ /* 0x000fe20003800000 */
[----:B------:R-:W-:Y:S02]  /*1d30*/  LEA R2, P2, R18, UR6, 0x1 ;  /* 0x0000000612027c11 */ /* 0x000fe4000f8408ff */
[----:B------:R-:W-:Y:S01]  /*1d40*/  ISETP.GT.AND P1, PT, R0, RZ, P6 ;  /* 0x000000ff0000720c */ /* 0x000fe20003724270 */
[----:B--2---:R-:W-:-:S05]  /*1d50*/  HADD2.F32 R3, -RZ, R19.H0_H0 ;  /* 0x20000013ff037230 */ /* 0x004fca0000004100 */
[----:B------:R-:W-:-:S04]  /*1d60*/  FMUL R3, R3, R14 ;  /* 0x0000000e03037220 */ /* 0x000fc80000400000 */
[----:B------:R-:W-:-:S05]  /*1d70*/  FFMA R3, R120, R11, R3 ;  /* 0x0000000b78037223 */ /* 0x000fca0000000003 */
[----:B------:R-:W-:Y:S02]  /*1d80*/  F2FP.F16.F32.PACK_AB R20, RZ, R3 ;  /* 0x00000003ff14723e */ /* 0x000fe400000000ff */
[----:B------:R-:W-:Y:S02]  /*1d90*/  P2R R3, PR, RZ, 0x40 ;  /* 0x00000040ff037803 */ /* 0x000fe40000000000 */
[----:B------:R-:W-:Y:S02]  /*1da0*/  LEA.HI.X R3, R18, UR7, R21, 0x1, P2 ;  /* 0x0000000712037c11 */ /* 0x000fe400090f0c15 */
[----:B------:R-:W-:Y:S02]  /*1db0*/  PRMT R18, R20, 0x7610, R18 ;  /* 0x0000761014127816 */ /* 0x000fe40000000012 */
[----:B------:R-:W-:-:S03]  /*1dc0*/  PRMT R20, R19, 0x7610, R20 ;  /* 0x0000761013147816 */ /* 0x000fc60000000014 */
[----:B------:R0:W-:Y:S01]  /*1dd0*/  @P0 STG.E.U16 desc[UR12][R2.64], R18 ;  /* 0x0000001202000986 */ /* 0x0001e2000c10150c */
[----:B------:R-:W-:Y:S05]  /*1de0*/  @!P1 BRA `(.L_x_30) ;  /* 0x0000000000049947 */ /* 0x000fea0003800000 */
[----:B------:R1:W5:Y:S02]  /*1df0*/  LDG.E.LTC128B.U16 R20, desc[UR12][R4.64+0x2] ;  /* 0x0000020c04147981 */ /* 0x000364000c1e1520 */
.L_x_30:
[----:B------:R-:W-:Y:S05]  /*1e00*/  BSYNC B0 ;  /* 0x0000000000007941 */ /* 0x000fea0003800000 */
.L_x_29:
[----:B------:R-:W-:Y:S01]  /*1e10*/  USHF.L.U32 UR6, UR4, 0x3, URZ ;  /* 0x0000000304067899 */ /* 0x000fe2000800063f */
[----:B-----5:R-:W-:Y:S01]  /*1e20*/  HADD2.F32 R9, -RZ, R20.H0_H0 ;  /* 0x20000014ff097230 */ /* 0x020fe20000004100 */
[----:B------:R-:W-:Y:S01]  /*1e30*/  USHF.L.U64.HI UR7, UR4, 0x3, UR5 ;  /* 0x0000000304077899 */ /* 0x000fe20008010205 */
[----:B------:R-:W-:-:S03]  /*1e40*/  ISETP.GT.AND P0, PT, R0, 0x8, P3 ;  /* 0x000000080000780c */ /* 0x000fc60001f04270 */
[----:B0-----:R-:W-:Y:S02]  /*1e50*/  IMAD.U32 R18, RZ, RZ, UR6 ;  /* 0x00000006ff127e24 */ /* 0x001fe4000f8e00ff */
[----:B------:R-:W-:Y:S01]  /*1e60*/  FMUL R22, R9, R14 ;  /* 0x0000000e09167220 */ /* 0x000fe20000400000 */
[----:B------:R-:W-:-:S03]  /*1e70*/  IMAD.U32 R19, RZ, RZ, UR7 ;  /* 0x00000007ff137e24 */ /* 0x000fc6000f8e00ff */
[----:B------:R-:W-:Y:S01]  /*1e80*/  FFMA R22, R121, R11, R22 ;  /* 0x0000000b79167223 */ /* 0x000fe20000000016 */
[----:B------:R-:W-:-:S04]  /*1e90*/  IMAD.WIDE.U32 R8, R8, UR4, R18 ;  /* 0x0000000408087c25 */ /* 0x000fc8000f8e0012 */
[----:B------:R-:W-:Y:S02]  /*1ea0*/  F2FP.F16.F32.PACK_AB R22, RZ, R22 ;  /* 0x00000016ff16723e */ /* 0x000fe400000000ff */
[----:B------:R-:W-:-:S03]  /*1eb0*/  IADD3 R6, P2, R6, R8, RZ ;  /* 0x0000000806067210 */ /* 0x000fc60007f5e0ff */
[----:B------:R0:W-:Y:S01]  /*1ec0*/  @P1 STG.E.U16 desc[UR12][R2.64+0x2], R22 ;  /* 0x0000021602001986 */ /* 0x0001e2000c10150c */
[----:B------:R-:W-:Y:S02]  /*1ed0*/  IADD3.X R7, R7, R17, R9, P2, !PT ;  /* 0x0000001107077210 */ /* 0x000fe400017fe409 */
[----:B------:R-:W-:-:S04]  /*1ee0*/  LEA R8, P2, R6, UR8, 0x1 ;  /* 0x0000000806087c11 */ /* 0x000fc8000f8408ff */
[----:B------:R-:W-:-:S05]  /*1ef0*/  LEA.HI.X R9, R6, UR9, R7, 0x1, P2 ;  /* 0x0000000906097c11 */ /* 0x000fca00090f0c07 */
[----:B------:R-:W2:Y:S01]  /*1f00*/  @P0 LDG.E.LTC128B.U16 R20, desc[UR12][R8.64] ;  /* 0x0000000c08140981 */ /* 0x000ea2000c1e1520 */
[C---:B------:R-:W-:Y:S01]  /*1f10*/  SHF.L.U64.HI R15, R16.reuse, 0x1, R15 ;  /* 0x00000001100f7819 */ /* 0x040fe2000001020f */
[----:B------:R-:W-:Y:S01]  /*1f20*/  BSSY B0, `(.L_x_31) ;  /* 0x000000b000007945 */ /* 0x000fe20003800000 */
[----:B------:R-:W-:Y:S02]  /*1f30*/  LEA R6, P2, R16, R2, 0x1 ;  /* 0x0000000210067211 */ /* 0x000fe400078408ff */
[----:B------:R-:W-:Y:S01]  /*1f40*/  ISETP.GT.AND P1, PT, R0, 0x8, P6 ;  /* 0x000000080000780c */ /* 0x000fe20003724270 */
[----:B--2---:R-:W-:-:S05]  /*1f50*/  HADD2.F32 R7, -RZ, R20.H0_H0 ;  /* 0x20000014ff077230 */ /* 0x004fca0000004100 */
[----:B------:R-:W-:-:S04]  /*1f60*/  FMUL R7, R7, R14 ;  /* 0x0000000e07077220 */ /* 0x000fc80000400000 */
[----:B------:R-:W-:-:S05]  /*1f70*/  FFMA R7, R122, R11, R7 ;  /* 0x0000000b7a077223 */ /* 0x000fca0000000007 */
[----:B------:R-:W-:Y:S01]  /*1f80*/  F2FP.F16.F32.PACK_AB R16, RZ, R7 ;  /* 0x00000007ff10723e */ /* 0x000fe200000000ff */
[----:B------:R-:W-:-:S05]  /*1f90*/  IMAD.X R7, R15, 0x1, R3, P2 ;  /* 0x000000010f077824 */ /* 0x000fca00010e0603 */
[----:B------:R0:W-:Y:S01]  /*1fa0*/  @P0 STG.E.U16 desc[UR12][R6.64], R16 ;  /* 0x0000001006000986 */ /* 0x0001e2000c10150c */
[----:B------:R-:W-:Y:S05]  /*1fb0*/  @!P1 BRA `(.L_x_32) ;  /* 0x0000000000049947 */ /* 0x000fea0003800000 */
[----:B------:R2:W5:Y:S02]  /*1fc0*/  LDG.E.LTC128B.U16 R20, desc[UR12][R8.64+0x2] ;  /* 0x0000020c08147981 */ /* 0x000564000c1e1520 */
.L_x_32:
[----:B------:R-:W-:Y:S05]  /*1fd0*/  BSYNC B0 ;  /* 0x0000000000007941 */ /* 0x000fea0003800000 */
.L_x_31:
[----:B-----5:R-:W-:Y:S01]  /*1fe0*/  HADD2.F32 R15, -RZ, R20.H0_H0 ;  /* 0x20000014ff0f7230 */ /* 0x020fe20000004100 */
[----:B------:R-:W-:Y:S01]  /*1ff0*/  ISETP.GT.AND P3, PT, R10, 0x8, PT ;  /* 0x000000080a00780c */ /* 0x000fe20003f64270 */
[----:B------:R-:W-:Y:S03]  /*2000*/  BSSY B0, `(.L_x_33) ;  /* 0x0000009000007945 */ /* 0x000fe60003800000 */
[----:B0-----:R-:W-:Y:S01]  /*2010*/  FMUL R16, R15, R14 ;  /* 0x0000000e0f107220 */ /* 0x001fe20000400000 */
[----:B------:R-:W-:Y:S02]  /*2020*/  ISETP.GT.AND P0, PT, R0, RZ, P3 ;  /* 0x000000ff0000720c */ /* 0x000fe40001f04270 */
[----:B------:R-:W-:Y:S01]  /*2030*/  P2R R15, PR, RZ, 0x8 ;  /* 0x00000008ff0f7803 */ /* 0x000fe20000000000 */
[----:B------:R-:W-:-:S05]  /*2040*/  FFMA R16, R123, R11, R16 ;  /* 0x0000000b7b107223 */ /* 0x000fca0000000010 */
[----:B------:R-:W-:-:S05]  /*2050*/  F2FP.F16.F32.PACK_AB R16, RZ, R16 ;  /* 0x00000010ff10723e */ /* 0x000fca00000000ff */
[----:B------:R0:W-:Y:S01]  /*2060*/  @P1 STG.E.U16 desc[UR12][R6.64+0x2], R16 ;  /* 0x0000021006001986 */ /* 0x0001e2000c10150c */
[----:B------:R-:W-:Y:S05]  /*2070*/  @!P0 BRA `(.L_x_34) ;  /* 0x0000000000048947 */ /* 0x000fea0003800000 */
[----:B------:R3:W5:Y:S02]  /*2080*/  LDG.E.LTC128B.U16 R20, desc[UR12][R4.64+0x10] ;  /* 0x0000100c04147981 */ /* 0x000764000c1e1520 */
.L_x_34:
[----:B------:R-:W-:Y:S05]  /*2090*/  BSYNC B0 ;  /* 0x0000000000007941 */ /* 0x000fea0003800000 */
.L_x_33:
[----:B-----5:R-:W-:Y:S01]  /*20a0*/  HADD2.F32 R15, -RZ, R20.H0_H0 ;  /* 0x20000014ff0f7230 */ /* 0x020fe20000004100 */
[----:B------:R-:W-:Y:S01]  /*20b0*/  ISETP.GT.AND P2, PT, R10, 0x9, PT ;  /* 0x000000090a00780c */ /* 0x000fe20003f44270 */
[----:B------:R-:W-:Y:S03]  /*20c0*/  BSSY B0, `(.L_x_35) ;  /* 0x0000009000007945 */ /* 0x000fe60003800000 */
[----:B------:R-:W-:Y:S01]  /*20d0*/  FMUL R15, R15, R14 ;  /* 0x0000000e0f0f7220 */ /* 0x000fe20000400000 */
[----:B------:R-:W-:Y:S02]  /*20e0*/  ISETP.GT.AND P1, PT, R0, RZ, P2 ;  /* 0x000000ff0000720c */ /* 0x000fe40001724270 */
[----:B0-----:R-:W-:Y:S01]  /*20f0*/  P2R R16, PR, RZ, 0x4 ;  /* 0x00000004ff107803 */ /* 0x001fe20000000000 */
[----:B------:R-:W-:-:S05]  /*2100*/  FFMA R15, R124, R11, R15 ;  /* 0x0000000b7c0f7223 */ /* 0x000fca000000000f */
[----:B------:R-:W-:-:S05]  /*2110*/  F2FP.F16.F32.PACK_AB R15, RZ, R15 ;  /* 0x0000000fff0f723e */ /* 0x000fca00000000ff */
[----:B------:R0:W-:Y:S01]  /*2120*/  @P0 STG.E.U16 desc[UR12][R2.64+0x10], R15 ;  /* 0x0000100f02000986 */ /* 0x0001e2000c10150c */
[----:B------:R-:W-:Y:S05]  /*2130*/  @!P1 BRA `(.L_x_36) ;  /* 0x0000000000049947 */ /* 0x000fea0003800000 */
[----:B------:R4:W5:Y:S02]  /*2140*/  LDG.E.LTC128B.U16 R20, desc[UR12][R4.64+0x12] ;  /* 0x0000120c04147981 */ /* 0x000964000c1e1520 */
.L_x_36:
[----:B------:R-:W-:Y:S05]  /*2150*/  BSYNC B0 ;  /* 0x0000000000007941 */ /* 0x000fea0003800000 */
.L_x_35:
[----:B0----5:R-:W-:Y:S01]  /*2160*/  HADD2.F32 R15, -RZ, R20.H0_H0 ;  /* 0x20000014ff0f7230 */ /* 0x021fe20000004100 */
[----:B------:R-:W-:Y:S01]  /*2170*/  ISETP.GT.AND P0, PT, R0, 0x8, P3 ;  /* 0x000000080000780c */ /* 0x000fe20001f04270 */
[----:B------:R-:W-:Y:S03]  /*2180*/  BSSY B0, `(.L_x_37) ;  /* 0x0000007000007945 */ /* 0x000fe60003800000 */
[----:B------:R-:W-:-:S04]  /*2190*/  FMUL R16, R15, R14 ;  /* 0x0000000e0f107220 */ /* 0x000fc80000400000 */
[----:B------:R-:W-:-:S05]  /*21a0*/  FFMA R16, R125, R11, R16 ;  /* 0x0000000b7d107223 */ /* 0x000fca0000000010 */
[----:B------:R-:W-:-:S05]  /*21b0*/  F2FP.F16.F32.PACK_AB R16, RZ, R16 ;  /* 0x00000010ff10723e */ /* 0x000fca00000000ff */
[----:B------:R0:W-:Y:S01]  /*21c0*/  @P1 STG.E.U16 desc[UR12][R2.64+0x12], R16 ;  /* 0x0000121002001986 */ /* 0x0001e2000c10150c */
[----:B------:R-:W-:Y:S05]  /*21d0*/  @!P0 BRA `(.L_x_38) ;  /* 0x0000000000048947 */ /* 0x000fea0003800000 */
[----:B------:R0:W5:Y:S02]  /*21e0*/  LDG.E.LTC128B.U16 R20, desc[UR12][R8.64+0x10] ;  /* 0x0000100c08147981 */ /* 0x000164000c1e1520 */
.L_x_38:
[----:B------:R-:W-:Y:S05]  /*21f0*/  BSYNC B0 ;  /* 0x0000000000007941 */ /* 0x000fea0003800000 */
.L_x_37:
[----:B-----5:R-:W-:Y:S01]  /*2200*/  HADD2.F32 R15, -RZ, R20.H0_H0 ;  /* 0x20000014ff0f7230 */ /* 0x020fe20000004100 */
        /* <DEDUP_REMOVED lines=8> */
.L_x_40:
[----:B------:R-:W-:Y:S05]  /*2290*/  BSYNC B0 ;  /* 0x0000000000007941 */ /* 0x000fea0003800000 */
.L_x_39:
[----:B0----5:R-:W-:Y:S01]  /*22a0*/  HADD2.F32 R15, -RZ, R20.H0_H0 ;  /* 0x20000014ff0f7230 */ /* 0x021fe20000004100 */
[----:B------:R-:W-:Y:S01]  /*22b0*/  ISETP.GT.AND P2, PT, R10, 0x10, PT ;  /* 0x000000100a00780c */ /* 0x000fe20003f44270 */
[----:B------:R-:W-:Y:S03]  /*22c0*/  BSSY B0, `(.L_x_41) ;  /* 0x0000009000007945 */ /* 0x000fe60003800000 */
[----:B------:R-:W-:Y:S01]  /*22d0*/  FMUL R16, R15, R14 ;  /* 0x0000000e0f107220 */ /* 0x000fe20000400000 */
[----:B------:R-:W-:Y:S02]  /*22e0*/  ISETP.GT.AND P0, PT, R0, RZ, P2 ;  /* 0x000000ff0000720c */ /* 0x000fe40001704270 */
[----:B------:R-:W-:Y:S01]  /*22f0*/  P2R R15, PR, RZ, 0x4 ;  /* 0x00000004ff0f7803 */ /* 0x000fe20000000000 */
[----:B------:R-:W-:-:S05]  /*2300*/  FFMA R16, R127, R11, R16 ;  /* 0x0000000b7f107223 */ /* 0x000fca0000000010 */
[----:B------:R-:W-:-:S05]  /*2310*/  F2FP.F16.F32.PACK_AB R16, RZ, R16 ;  /* 0x00000010ff10723e */ /* 0x000fca00000000ff */
[----:B------:R0:W-:Y:S01]  /*2320*/  @P1 STG.E.U16 desc[UR12][R6.64+0x12], R16 ;  /* 0x0000121006001986 */ /* 0x0001e2000c10150c */
[----:B------:R-:W-:Y:S05]  /*2330*/  @!P0 BRA `(.L_x_42) ;  /* 0x0000000000048947 */ /* 0x000fea0003800000 */
[----:B------:R0:W5:Y:S02]  /*2340*/  LDG.E.LTC128B.U16 R20, desc[UR12][R4.64+0x20] ;  /* 0x0000200c04147981 */ /* 0x000164000c1e1520 */
.L_x_42:
[----:B------:R-:W-:Y:S05]  /*2350*/  BSYNC B0 ;  /* 0x0000000000007941 */ /* 0x000fea0003800000 */
.L_x_41:
[----:B-----5:R-:W-:Y:S01]  /*2360*/  HADD2.F32 R15, -RZ, R20.H0_H0 ;  /* 0x20000014ff0f7230 */ /* 0x020fe20000004100 */
[----:B------:R-:W-:Y:S01]  /*2370*/  ISETP.GT.AND P1, PT, R10, 0x11, PT ;  /* 0x000000110a00780c */ /* 0x000fe20003f24270 */
[----:B------:R-:W-:Y:S03]  /*2380*/  BSSY B0, `(.L_x_43) ;  /* 0x0000009000007945 */ /* 0x000fe60003800000 */
[----:B------:R-:W-:-:S04]  /*2390*/  FMUL R15, R15, R14 ;  /* 0x0000000e0f0f7220 */ /* 0x000fc80000400000 */
[----:B------:R-:W-:-:S05]  /*23a0*/  FFMA R15, R128, R11, R15 ;  /* 0x0000000b800f7223 */ /* 0x000fca000000000f */
[----:B------:R-:W-:-:S05]  /*23b0*/  F2FP.F16.F32.PACK_AB R15, RZ, R15 ;  /* 0x0000000fff0f723e */ /* 0x000fca00000000ff */
[----:B------:R1:W-:Y:S01]  /*23c0*/  @P0 STG.E.U16 desc[UR12][R2.64+0x20], R15 ;  /* 0x0000200f02000986 */ /* 0x0003e2000c10150c */
[----:B------:R-:W-:Y:S02]  /*23d0*/  ISETP.GT.AND P0, PT, R0, RZ, P1 ;  /* 0x000000ff0000720c */ /* 0x000fe40000f04270 */
[----:B-1----:R-:W-:-:S11]  /*23e0*/  P2R R15, PR, RZ, 0x2 ;  /* 0x00000002ff0f7803 */ /* 0x002fd60000000000 */
[----:B------:R-:W-:Y:S05]  /*23f0*/  @!P0 BRA `(.L_x_44) ;  /* 0x0000000000048947 */ /* 0x000fea0003800000 */
[----:B------:R1:W5:Y:S02]  /*2400*/  LDG.E.LTC128B.U16 R20, desc[UR12][R4.64+0x22] ;  /* 0x0000220c04147981 */ /* 0x000364000c1e1520 */
.L_x_44:
[----:B------:R-:W-:Y:S05]  /*2410*/  BSYNC B0 ;  /* 0x0000000000007941 */ /* 0x000fea0003800000 */
.L_x_43:
[----:B-----5:R-:W-:Y:S01]  /*2420*/  HADD2.F32 R15, -RZ, R20.H0_H0 ;  /* 0x20000014ff0f7230 */ /* 0x020fe20000004100 */
[----:B------:R-:W-:Y:S04]  /*2430*/  BSSY B0, `(.L_x_45) ;  /* 0x0000008000007945 */ /* 0x000fe80003800000 */
[----:B0-----:R-:W-:-:S04]  /*2440*/  FMUL R16, R15, R14 ;  /* 0x0000000e0f107220 */ /* 0x001fc80000400000 */
[----:B------:R-:W-:-:S05]  /*2450*/  FFMA R16, R129, R11, R16 ;  /* 0x0000000b81107223 */ /* 0x000fca0000000010 */
[----:B------:R-:W-:-:S05]  /*2460*/  F2FP.F16.F32.PACK_AB R16, RZ, R16 ;  /* 0x00000010ff10723e */ /* 0x000fca00000000ff */
[----:B------:R0:W-:Y:S01]  /*2470*/  @P0 STG.E.U16 desc[UR12][R2.64+0x22], R16 ;  /* 0x0000221002000986 */ /* 0x0001e2000c10150c */
[----:B------:R-:W-:-:S13]  /*2480*/  ISETP.GT.AND P0, PT, R0, 0x8, P2 ;  /* 0x000000080000780c */ /* 0x000fda0001704270 */
[----:B0-----:R-:W-:Y:S05]  /*2490*/  @!P0 BRA `(.L_x_46) ;  /* 0x0000000000048947 */ /* 0x001fea0003800000 */
[----:B------:R0:W5:Y:S02]  /*24a0*/  LDG.E.LTC128B.U16 R20, desc[UR12][R8.64+0x20] ;  /* 0x0000200c08147981 */ /* 0x000164000c1e1520 */
.L_x_46:
[----:B------:R-:W-:Y:S05]  /*24b0*/  BSYNC B0 ;  /* 0x0000000000007941 */ /* 0x000fea0003800000 */
.L_x_45:
[----:B-----5:R-:W-:Y:S01]  /*24c0*/  HADD2.F32 R15, -RZ, R20.H0_H0 ;  /* 0x20000014ff0f7230 */ /* 0x020fe20000004100 */
[----:B------:R-:W-:Y:S04]  /*24d0*/  BSSY B0, `(.L_x_47) ;  /* 0x0000008000007945 */ /* 0x000fe80003800000 */
[----:B------:R-:W-:-:S04]  /*24e0*/  FMUL R15, R15, R14 ;  /* 0x0000000e0f0f7220 */ /* 0x000fc80000400000 */
[----:B------:R-:W-:-:S05]  /*24f0*/  FFMA R15, R130, R11, R15 ;  /* 0x0000000b820f7223 */ /* 0x000fca000000000f */
[----:B------:R-:W-:-:S05]  /*2500*/  F2FP.F16.F32.PACK_AB R15, RZ, R15 ;  /* 0x0000000fff0f723e */ /* 0x000fca00000000ff */
[----:B------:R0:W-:Y:S01]  /*2510*/  @P0 STG.E.U16 desc[UR12][R6.64+0x20], R15 ;  /* 0x0000200f06000986 */ /* 0x0001e2000c10150c */
[----:B------:R-:W-:-:S13]  /*2520*/  ISETP.GT.AND P0, PT, R0, 0x8, P1 ;  /* 0x000000080000780c */ /* 0x000fda0000f04270 */
[----:B0-----:R-:W-:Y:S05]  /*2530*/  @!P0 BRA `(.L_x_48) ;  /* 0x0000000000048947 */ /* 0x001fea0003800000 */
[----:B------:R0:W5:Y:S02]  /*2540*/  LDG.E.LTC128B.U16 R20, desc[UR12][R8.64+0x22] ;  /* 0x0000220c08147981 */ /* 0x000164000c1e1520 */
.L_x_48:
[----:B------:R-:W-:Y:S05]  /*2550*/  BSYNC B0 ;  /* 0x0000000000007941 */ /* 0x000fea0003800000 */
.L_x_47:
[----:B-----5:R-:W-:Y:S01]  /*2560*/  HADD2.F32 R15, -RZ, R20.H0_H0 ;  /* 0x20000014ff0f7230 */ /* 0x020fe20000004100 */
[C---:B------:R-:W-:Y:S01]  /*2570*/  SHF.L.U64.HI R21, R12.reuse, 0x7, R13 ;  /* 0x000000070c157819 */ /* 0x040fe2000001020d */
[----:B------:R-:W-:Y:S01]  /*2580*/  IMAD.SHL.U32 R17, R12, 0x80, RZ ;  /* 0x000000800c117824 */ /* 0x000fe200078e00ff */
[----:B------:R-:W-:Y:S01]  /*2590*/  ISETP.GT.AND P2, PT, R10, 0x18, PT ;  /* 0x000000180a00780c */ /* 0x000fe20003f44270 */
[----:B------:R-:W-:Y:S01]  /*25a0*/  BSSY B0, `(.L_x_49) ;  /* 0x000000e000007945 */ /* 0x000fe20003800000 */
[----:B------:R-:W-:Y:S02]  /*25b0*/  FMUL R16, R15, R14 ;  /* 0x0000000e0f107220 */ /* 0x000fe40000400000 */
[----:B------:R-:W-:Y:S02]  /*25c0*/  LOP3.LUT R15, R17, 0x2, RZ, 0xfc, !PT ;  /* 0x00000002110f7812 */ /* 0x000fe400078efcff */
[----:B------:R-:W-:-:S05]  /*25d0*/  FFMA R16, R131, R11, R16 ;  /* 0x0000000b83107223 */ /* 0x000fca0000000010 */
[----:B------:R-:W-:-:S05]  /*25e0*/  F2FP.F16.F32.PACK_AB R16, RZ, R16 ;  /* 0x00000010ff10723e */ /* 0x000fca00000000ff */
[----:B------:R1:W-:Y:S01]  /*25f0*/  @P0 STG.E.U16 desc[UR12][R6.64+0x22], R16 ;  /* 0x0000221006000986 */ /* 0x0003e2000c10150c */
[----:B------:R-:W-:-:S05]  /*2600*/  IADD3 R124, P0, R15, R2, RZ ;  /* 0x000000020f7c7210 */ /* 0x000fca0007f1e0ff */
[----:B------:R-:W-:Y:S01]  /*2610*/  IMAD.X R125, R21, 0x1, R3, P0 ;  /* 0x00000001157d7824 */ /* 0x000fe200000e0603 */
[----:B------:R-:W-:-:S05]  /*2620*/  IADD3 R12, P0, R17, R2, RZ ;  /* 0x00000002110c7210 */ /* 0x000fca0007f1e0ff */
[----:B------:R-:W-:Y:S01]  /*2630*/  IMAD.X R13, R21, 0x1, R3, P0 ;  /* 0x00000001150d7824 */ /* 0x000fe200000e0603 */
[----:B------:R-:W-:Y:S02]  /*2640*/  ISETP.GT.AND P0, PT, R0, RZ, P2 ;  /* 0x000000ff0000720c */ /* 0x000fe40001704270 */
[----:B-1----:R-:W-:-:S11]  /*2650*/  P2R R16, PR, RZ, 0x4 ;  /* 0x00000004ff107803 */ /* 0x002fd60000000000 */
[----:B------:R-:W-:Y:S05]  /*2660*/  @!P0 BRA `(.L_x_50) ;  /* 0x0000000000048947 */ /* 0x000fea0003800000 */
[----:B------:R1:W5:Y:S02]  /*2670*/  LDG.E.LTC128B.U16 R20, desc[UR12][R4.64+0x30] ;  /* 0x0000300c04147981 */ /* 0x000364000c1e1520 */
.L_x_50:
[----:B------:R-:W-:Y:S05]  /*2680*/  BSYNC B0 ;  /* 0x0000000000007941 */ /* 0x000fea0003800000 */
.L_x_49:
[----:B-----5:R-:W-:Y:S01]  /*2690*/  HADD2.F32 R19, -RZ, R20.H0_H0 ;  /* 0x20000014ff137230 */ /* 0x020fe20000004100 */
[----:B------:R-:W-:Y:S01]  /*26a0*/  ISETP.GT.AND P1, PT, R10, 0x19, PT ;  /* 0x000000190a00780c */ /* 0x000fe20003f24270 */
[----:B------:R-:W-:Y:S03]  /*26b0*/  BSSY B0, `(.L_x_51) ;  /* 0x0000009000007945 */ /* 0x000fe60003800000 */
[----:B------:R-:W-:Y:S01]  /*26c0*/  FMUL R19, R19, R14 ;  /* 0x0000000e13137220 */ /* 0x000fe20000400000 */
[----:B------:R-:W-:-:S03]  /*26d0*/  P2R R16, PR, RZ, 0x2 ;  /* 0x00000002ff107803 */ /* 0x000fc60000000000 */
[----:B------:R-:W-:-:S05]  /*26e0*/  FFMA R19, R132, R11, R19 ;  /* 0x0000000b84137223 */ /* 0x000fca0000000013 */
[----:B------:R-:W-:-:S05]  /*26f0*/  F2FP.F16.F32.PACK_AB R19, RZ, R19 ;  /* 0x00000013ff13723e */ /* 0x000fca00000000ff */
[----:B------:R0:W-:Y:S01]  /*2700*/  @P0 STG.E.U16 desc[UR12][R2.64+0x30], R19 ;  /* 0x0000301302000986 */ /* 0x0001e2000c10150c */
[----:B------:R-:W-:-:S13]  /*2710*/  ISETP.GT.AND P0, PT, R0, RZ, P1 ;  /* 0x000000ff0000720c */ /* 0x000fda0000f04270 */
[----:B0-----:R-:W-:Y:S05]  /*2720*/  @!P0 BRA `(.L_x_52) ;  /* 0x0000000000048947 */ /* 0x001fea0003800000 */
[----:B------:R0:W5:Y:S02]  /*2730*/  LDG.E.LTC128B.U16 R20, desc[UR12][R4.64+0x32] ;  /* 0x0000320c04147981 */ /* 0x000164000c1e1520 */
.L_x_52:
[----:B------:R-:W-:Y:S05]  /*2740*/  BSYNC B0 ;  /* 0x0000000000007941 */ /* 0x000fea0003800000 */
.L_x_51:
        /* <DEDUP_REMOVED lines=9> */
.L_x_54:
[----:B------:R-:W-:Y:S05]  /*27e0*/  BSYNC B0 ;  /* 0x0000000000007941 */ /* 0x000fea0003800000 */
.L_x_53:
        /* <DEDUP_REMOVED lines=9> */
.L_x_56:
[----:B------:R-:W-:Y:S05]  /*2880*/  BSYNC B0 ;  /* 0x0000000000007941 */ /* 0x000fea0003800000 */
.L_x_55:
        /* <DEDUP_REMOVED lines=11> */
.L_x_58:
[----:B------:R-:W-:Y:S05]  /*2940*/  BSYNC B0 ;  /* 0x0000000000007941 */ /* 0x000fea0003800000 */
.L_x_57:
        /* <DEDUP_REMOVED lines=11> */
.L_x_60:
[----:B------:R-:W-:Y:S05]  /*2a00*/  BSYNC B0 ;  /* 0x0000000000007941 */ /* 0x000fea0003800000 */
.L_x_59:
        /* <DEDUP_REMOVED lines=9> */
.L_x_62:
[----:B------:R-:W-:Y:S05]  /*2aa0*/  BSYNC B0 ;  /* 0x0000000000007941 */ /* 0x000fea0003800000 */
.L_x_61:
        /* <DEDUP_REMOVED lines=9> */
.L_x_64:
[----:B------:R-:W-:Y:S05]  /*2b40*/  BSYNC B0 ;  /* 0x0000000000007941 */ /* 0x000fea0003800000 */
.L_x_63:
        /* <DEDUP_REMOVED lines=11> */
.L_x_66:
[----:B------:R-:W-:Y:S05]  /*2c00*/  BSYNC B0 ;  /* 0x0000000000007941 */ /* 0x000fea0003800000 */
.L_x_65:
[----:B-----5:R-:W-:Y:S01]  /*2c10*/  HADD2.F32 R19, -RZ, R20.H0_H0 ;  /* 0x20000014ff137230 */ /* 0x020fe20000004100 */
[----:B------:R-:W-:Y:S01]  /*2c20*/  ISETP.GT.AND P4, PT, R10, 0x29, PT ;  /* 0x000000290a00780c */ /* 0x000fe20003f84270 */
[----:B------:R-:W-:Y:S03]  /*2c30*/  BSSY B0, `(.L_x_67) ;  /* 0x0000008000007945 */ /* 0x000fe60003800000 */
[----:B------:R-:W-:-:S04]  /*2c40*/  FMUL R19, R19, R14 ;  /* 0x0000000e13137220 */ /* 0x000fc80000400000 */
[----:B------:R-:W-:-:S05]  /*2c50*/  FFMA R19, R140, R11, R19 ;  /* 0x0000000b8c137223 */ /* 0x000fca0000000013 */
[----:B------:R-:W-:-:S05]  /*2c60*/  F2FP.F16.F32.PACK_AB R19, RZ, R19 ;  /* 0x00000013ff13723e */ /* 0x000fca00000000ff */
[----:B------:R0:W-:Y:S01]  /*2c70*/  @P0 STG.E.U16 desc[UR12][R2.64+0x50], R19 ;  /* 0x0000501302000986 */ /* 0x0001e2000c10150c */
[----:B------:R-:W-:-:S13]  /*2c80*/  ISETP.GT.AND P0, PT, R0, RZ, P4 ;  /* 0x000000ff0000720c */ /* 0x000fda0002704270 */
[----:B0-----:R-:W-:Y:S05]  /*2c90*/  @!P0 BRA `(.L_x_68) ;  /* 0x0000000000048947 */ /* 0x001fea0003800000 */
[----:B------:R0:W5:Y:S02]  /*2ca0*/  LDG.E.LTC128B.U16 R20, desc[UR12][R4.64+0x52] ;  /* 0x0000520c04147981 */ /* 0x000164000c1e1520 */
.L_x_68:
[----:B------:R-:W-:Y:S05]  /*2cb0*/  BSYNC B0 ;  /* 0x0000000000007941 */ /* 0x000fea0003800000 */
.L_x_67:
        /* <DEDUP_REMOVED lines=9> */
.L_x_70:
[----:B------:R-:W-:Y:S05]  /*2d50*/  BSYNC B0 ;  /* 0x0000000000007941 */ /* 0x000fea0003800000 */
.L_x_69:
        /* <DEDUP_REMOVED lines=9> */
.L_x_72:
[----:B------:R-:W-:Y:S05]  /*2df0*/  BSYNC B0 ;  /* 0x0000000000007941 */ /* 0x000fea0003800000 */
.L_x_71:
        /* <DEDUP_REMOVED lines=10> */
.L_x_74:
[----:B------:R-:W-:Y:S05]  /*2ea0*/  BSYNC B0 ;  /* 0x0000000000007941 */ /* 0x000fea0003800000 */
.L_x_73:
        /* <DEDUP_REMOVED lines=10> */
.L_x_76:
[----:B------:R-:W-:Y:S05]  /*2f50*/  BSYNC B0 ;  /* 0x0000000000007941 */ /* 0x000fea0003800000 */
.L_x_75:
        /* <DEDUP_REMOVED lines=9> */
.L_x_78:
[----:B------:R-:W-:Y:S05]  /*2ff0*/  BSYNC B0 ;  /* 0x0000000000007941 */ /* 0x000fea0003800000 */
.L_x_77:
        /* <DEDUP_REMOVED lines=9> */
.L_x_80:
[----:B------:R-:W-:Y:S05]  /*3090*/  BSYNC B0 ;  /* 0x0000000000007941 */ /* 0x000fea0003800000 */
.L_x_79:
        /* <DEDUP_REMOVED lines=10> */
.L_x_82:
[----:B------:R-:W-:Y:S05]  /*3140*/  BSYNC B0 ;  /* 0x0000000000007941 */ /* 0x000fea0003800000 */
.L_x_81:
[----:B-----5:R-:W-:Y:S01]  /*3150*/  HADD2.F32 R19, -RZ, R20.H0_H0 ;  /* 0x20000014ff137230 */ /* 0x020fe20000004100 */
[----:B------:R-:W-:Y:S04]  /*3160*/  BSSY B0, `(.L_x_83) ;  /* 0x0000009000007945 */ /* 0x000fe80003800000 */
[----:B------:R-:W-:-:S04]  /*3170*/  FMUL R19, R19, R14 ;  /* 0x0000000e13137220 */ /* 0x000fc80000400000 */
[----:B------:R-:W-:-:S05]  /*3180*/  FFMA R19, R148, R11, R19 ;  /* 0x0000000b94137223 */ /* 0x000fca0000000013 */
[----:B------:R-:W-:-:S05]  /*3190*/  F2FP.F16.F32.PACK_AB R19, RZ, R19 ;  /* 0x00000013ff13723e */ /* 0x000fca00000000ff */
[----:B------:R0:W-:Y:S01]  /*31a0*/  @P0 STG.E.U16 desc[UR12][R2.64+0x70], R19 ;  /* 0x0000701302000986 */ /* 0x0001e2000c10150c */
[----:B------:R-:W-:-:S04]  /*31b0*/  ISETP.GT.AND P0, PT, R10, 0x39, PT ;  /* 0x000000390a00780c */ /* 0x000fc80003f04270 */
[----:B------:R-:W-:-:S13]  /*31c0*/  ISETP.GT.AND P5, PT, R0, RZ, P0 ;  /* 0x000000ff0000720c */ /* 0x000fda00007a4270 */
[----:B0-----:R-:W-:Y:S05]  /*31d0*/  @!P5 BRA `(.L_x_84) ;  /* 0x000000000004d947 */ /* 0x001fea0003800000 */
[----:B------:R0:W5:Y:S02]  /*31e0*/  LDG.E.LTC128B.U16 R20, desc[UR12][R4.64+0x72] ;  /* 0x0000720c04147981 */ /* 0x000164000c1e1520 */
.L_x_84:
[----:B------:R-:W-:Y:S05]  /*31f0*/  BSYNC B0 ;  /* 0x0000000000007941 */ /* 0x000fea0003800000 */
.L_x_83:
        /* <DEDUP_REMOVED lines=9> */
.L_x_86:
[----:B------:R-:W-:Y:S05]  /*3290*/  BSYNC B0 ;  /* 0x0000000000007941 */ /* 0x000fea0003800000 */
.L_x_85:
        /* <DEDUP_REMOVED lines=9> */
.L_x_88:
[----:B------:R-:W-:Y:S05]  /*3330*/  BSYNC B0 ;  /* 0x0000000000007941 */ /* 0x000fea0003800000 */
.L_x_87:
[----:B-----5:R-:W-:Y:S01]  /*3340*/  HADD2.F32 R19, -RZ, R20.H0_H0 ;  /* 0x20000014ff137230 */ /* 0x020fe20000004100 */
[----:B------:R-:W-:Y:S01]  /*3350*/  LOP3.LUT R123, R17, 0x10, RZ, 0xfc, !PT ;  /* 0x00000010117b7812 */ /* 0x000fe200078efcff */
[----:B------:R-:W-:Y:S02]  /*3360*/  USHF.L.U32 UR22, UR4, 0x7, URZ ;  /* 0x0000000704167899 */ /* 0x000fe4000800063f */
[----:B------:R-:W-:Y:S01]  /*3370*/  USHF.L.U64.HI UR4, UR4, 0x7, UR5 ;  /* 0x0000000704047899 */ /* 0x000fe20008010205 */
[----:B------:R-:W-:-:S04]  /*3380*/  FMUL R16, R19, R14 ;  /* 0x0000000e13107220 */ /* 0x000fc80000400000 */
[----:B------:R-:W-:-:S05]  /*3390*/  FFMA R16, R151, R11, R16 ;  /* 0x0000000b97107223 */ /* 0x000fca0000000010 */
[----:B------:R-:W-:-:S05]  /*33a0*/  F2FP.F16.F32.PACK_AB R16, RZ, R16 ;  /* 0x00000010ff10723e */ /* 0x000fca00000000ff */
[----:B------:R1:W-:Y:S01]  /*33b0*/  @P5 STG.E.U16 desc[UR12][R6.64+0x72], R16 ;  /* 0x0000721006005986 */ /* 0x0003e2000c10150c */
[----:B------:R-:W-:-:S05]  /*33c0*/  IADD3 R126, P5, R123, R2, RZ ;  /* 0x000000027b7e7210 */ /* 0x000fca0007fbe0ff */
[----:B------:R-:W-:Y:S01]  /*33d0*/  IMAD.X R127, R21, 0x1, R3, P5 ;  /* 0x00000001157f7824 */ /* 0x000fe200028e0603 */
[----:B------:R-:W-:-:S04]  /*33e0*/  IADD3 R18, P5, R4, UR22, RZ ;  /* 0x0000001604127c10 */ /* 0x000fc8000ffbe0ff */
[----:B------:R-:W-:Y:S02]  /*33f0*/  IADD3.X R19, R5, UR4, RZ, P5, !PT ;  /* 0x0000000405137c10 */ /* 0x000fe4000affe4ff */
[----:B------:R-:W-:-:S04]  /*3400*/  ISETP.GT.AND P5, PT, R10, RZ, PT ;  /* 0x000000ff0a00720c */ /* 0x000fc80003fa4270 */
[----:B------:R-:W-:-:S13]  /*3410*/  ISETP.GT.AND P5, PT, R0, 0x40, P5 ;  /* 0x000000400000780c */ /* 0x000fda0002fa4270 */
[----:B------:R-:W2:Y:S01]  /*3420*/  @P5 LDG.E.LTC128B.U16 R20, desc[UR12][R18.64] ;  /* 0x0000000c12145981 */ /* 0x000ea2000c1e1520 */
[----:B------:R-:W-:Y:S01]  /*3430*/  LOP3.LUT R121, R17, 0x12, RZ, 0xfc, !PT ;  /* 0x0000001211797812 */ /* 0x000fe200078efcff */
[----:B------:R-:W-:Y:S01]  /*3440*/  ULOP3.LUT UR21, UR22, 0x2, URZ, 0xfc, !UPT ;  /* 0x0000000216157892 */ /* 0x000fe2000f8efc3f */
[----:B--2---:R-:W-:-:S05]  /*3450*/  HADD2.F32 R23, -RZ, R20.H0_H0 ;  /* 0x20000014ff177230 */ /* 0x004fca0000004100 */
[----:B------:R-:W-:-:S04]  /*3460*/  FMUL R23, R23, R14 ;  /* 0x0000000e17177220 */ /* 0x000fc80000400000 */
[----:B------:R-:W-:-:S05]  /*3470*/  FFMA R23, R88, R11, R23 ;  /* 0x0000000b58177223 */ /* 0x000fca0000000017 */
[----:B------:R-:W-:-:S04]  /*3480*/  F2FP.F16.F32.PACK_AB R23, RZ, R23 ;  /* 0x00000017ff17723e */ /* 0x000fc800000000ff */
[----:B------:R-:W-:-:S05]  /*3490*/  PRMT R22, R23, 0x7610, R22 ;  /* 0x0000761017167816 */ /* 0x000fca0000000016 */
[----:B------:R2:W-:Y:S01]  /*34a0*/  @P5 STG.E.U16 desc[UR12][R12.64], R22 ;  /* 0x000000160c005986 */ /* 0x0005e2000c10150c */
[----:B------:R-:W-:-:S05]  /*34b0*/  IADD3 R128, P5, R121, R2, RZ ;  /* 0x0000000279807210 */ /* 0x000fca0007fbe0ff */
[----:B------:R-:W-:Y:S01]  /*34c0*/  IMAD.X R129, R21, 0x1, R3, P5 ;  /* 0x0000000115817824 */ /* 0x000fe200028e0603 */
[----:B------:R-:W-:-:S04]  /*34d0*/  IADD3 R130, P5, R4, UR21, RZ ;  /* 0x0000001504827c10 */ /* 0x000fc8000ffbe0ff */
[----:B------:R-:W-:Y:S02]  /*34e0*/  IADD3.X R131, R5, UR4, RZ, P5, !PT ;  /* 0x0000000405837c10 */ /* 0x000fe4000affe4ff */
[----:B------:R-:W-:-:S13]  /*34f0*/  ISETP.GT.AND P5, PT, R0, 0x40, P6 ;  /* 0x000000400000780c */ /* 0x000fda00037a4270 */
[----:B------:R-:W3:Y:S01]  /*3500*/  @P5 LDG.E.LTC128B.U16 R20, desc[UR12][R130.64] ;  /* 0x0000000c82145981 */ /* 0x000ee2000c1e1520 */
[----:B------:R-:W-:Y:S01]  /*3510*/  BSSY B0, `(.L_x_89) ;  /* 0x000000e000007945 */ /* 0x000fe20003800000 */
[----:B---3--:R-:W-:-:S05]  /*3520*/  HADD2.F32 R23, -RZ, R20.H0_H0 ;  /* 0x20000014ff177230 */ /* 0x008fca0000004100 */
[----:B-1----:R-:W-:-:S04]  /*3530*/  FMUL R16, R23, R14 ;  /* 0x0000000e17107220 */ /* 0x002fc80000400000 */
[----:B------:R-:W-:-:S05]  /*3540*/  FFMA R16, R89, R11, R16 ;  /* 0x0000000b59107223 */ /* 0x000fca0000000010 */
[----:B------:R-:W-:-:S05]  /*3550*/  F2FP.F16.F32.PACK_AB R16, RZ, R16 ;  /* 0x00000010ff10723e */ /* 0x000fca00000000ff */
[----:B------:R1:W-:Y:S01]  /*3560*/  @P5 STG.E.U16 desc[UR12][R124.64], R16 ;  /* 0x000000107c005986 */ /* 0x0003e2000c10150c */
[----:B------:R-:W-:-:S05]  /*3570*/  IADD3 R88, P5, R17, R6, RZ ;  /* 0x0000000611587210 */ /* 0x000fca0007fbe0ff */
[----:B------:R-:W-:Y:S01]  /*3580*/  IMAD.X R89, R21, 0x1, R7, P5 ;  /* 0x0000000115597824 */ /* 0x000fe200028e0607 */
[----:B--2---:R-:W-:-:S04]  /*3590*/  IADD3 R22, P5, R8, UR22, RZ ;  /* 0x0000001608167c10 */ /* 0x004fc8000ffbe0ff */
[----:B------:R-:W-:Y:S02]  /*35a0*/  IADD3.X R23, R9, UR4, RZ, P5, !PT ;  /* 0x0000000409177c10 */ /* 0x000fe4000affe4ff */
[----:B------:R-:W-:-:S04]  /*35b0*/  ISETP.GT.AND P5, PT, R10, RZ, PT ;  /* 0x000000ff0a00720c */ /* 0x000fc80003fa4270 */
[----:B------:R-:W-:-:S13]  /*35c0*/  ISETP.GT.AND P5, PT, R0, 0x48, P5 ;  /* 0x000000480000780c */ /* 0x000fda0002fa4270 */
[----:B-1----:R-:W-:Y:S05]  /*35d0*/  @!P5 BRA `(.L_x_90) ;  /* 0x000000000004d947 */ /* 0x002fea0003800000 */
[----:B------:R1:W5:Y:S02]  /*35e0*/  LDG.E.LTC128B.U16 R20, desc[UR12][R22.64] ;  /* 0x0000000c16147981 */ /* 0x000364000c1e1520 */
.L_x_90:
[----:B------:R-:W-:Y:S05]  /*35f0*/  BSYNC B0 ;  /* 0x0000000000007941 */ /* 0x000fea0003800000 */
.L_x_89:
[----:B-----5:R-:W-:Y:S01]  /*3600*/  HADD2.F32 R125, -RZ, R20.H0_H0 ;  /* 0x20000014ff7d7230 */ /* 0x020fe20000004100 */
[----:B------:R-:W-:Y:S04]  /*3610*/  BSSY B0, `(.L_x_91) ;  /* 0x000000c000007945 */ /* 0x000fe80003800000 */
[----:B------:R-:W-:-:S04]  /*3620*/  FMUL R125, R125, R14 ;  /* 0x0000000e7d7d7220 */ /* 0x000fc80000400000 */
[----:B------:R-:W-:-:S05]  /*3630*/  FFMA R125, R90, R11, R125 ;  /* 0x0000000b5a7d7223 */ /* 0x000fca000000007d */
[----:B------:R-:W-:-:S05]  /*3640*/  F2FP.F16.F32.PACK_AB R125, RZ, R125 ;  /* 0x0000007dff7d723e */ /* 0x000fca00000000ff */
[----:B------:R2:W-:Y:S01]  /*3650*/  @P5 STG.E.U16 desc[UR12][R88.64], R125 ;  /* 0x0000007d58005986 */ /* 0x0005e2000c10150c */
[----:B------:R-:W-:-:S05]  /*3660*/  IADD3 R132, P5, R15, R6, RZ ;  /* 0x000000060f847210 */ /* 0x000fca0007fbe0ff */
[----:B------:R-:W-:Y:S01]  /*3670*/  IMAD.X R133, R21, 0x1, R7, P5 ;  /* 0x0000000115857824 */ /* 0x000fe200028e0607 */
[----:B------:R-:W-:-:S13]  /*3680*/  ISETP.GT.AND P5, PT, R0, 0x48, P6 ;  /* 0x000000480000780c */ /* 0x000fda00037a4270 */
[----:B--2---:R-:W-:Y:S05]  /*3690*/  @!P5 BRA `(.L_x_92) ;  /* 0x00000000000cd947 */ /* 0x004fea0003800000 */
[----:B------:R-:W-:-:S04]  /*36a0*/  IADD3 R124, P6, R8, UR21, RZ ;  /* 0x00000015087c7c10 */ /* 0x000fc8000ffde0ff */
[----:B------:R-:W-:-:S05]  /*36b0*/  IADD3.X R125, R9, UR4, RZ, P6, !PT ;  /* 0x00000004097d7c10 */ /* 0x000fca000b7fe4ff */
[----:B------:R2:W5:Y:S04]  /*36c0*/  LDG.E.LTC128B.U16 R20, desc[UR12][R124.64] ;  /* 0x0000000c7c147981 */ /* 0x000568000c1e1520 */
.L_x_92:
[----:B------:R-:W-:Y:S05]  /*36d0*/  BSYNC B0 ;  /* 0x0000000000007941 */ /* 0x000fea0003800000 */
.L_x_91:
[----:B--2--5:R-:W-:Y:S01]  /*36e0*/  HADD2.F32 R125, -RZ, R20.H0_H0 ;  /* 0x20000014ff7d7230 */ /* 0x024fe20000004100 */
[----:B------:R-:W-:Y:S01]  /*36f0*/  ULOP3.LUT UR20, UR22, 0x10, URZ, 0xfc, !UPT ;  /* 0x0000001016147892 */ /* 0x000fe2000f8efc3f */
[----:B------:R-:W-:-:S03]  /*3700*/  ISETP.GT.AND P6, PT, R10, 0x8, PT ;  /* 0x000000080a00780c */ /* 0x000fc60003fc4270 */
[----:B------:R-:W-:-:S04]  /*3710*/  FMUL R16, R125, R14 ;  /* 0x0000000e7d107220 */ /* 0x000fc80000400000 */
[----:B------:R-:W-:Y:S01]  /*3720*/  FFMA R16, R91, R11, R16 ;  /* 0x0000000b5b107223 */ /* 0x000fe20000000010 */
[----:B------:R-:W-:-:S04]  /*3730*/  LOP3.LUT R91, R17, 0x20, RZ, 0xfc, !PT ;  /* 0x00000020115b7812 */ /* 0x000fc800078efcff */
[----:B------:R-:W-:-:S05]  /*3740*/  F2FP.F16.F32.PACK_AB R16, RZ, R16 ;  /* 0x00000010ff10723e */ /* 0x000fca00000000ff */
[----:B------:R2:W-:Y:S01]  /*3750*/  @P5 STG.E.U16 desc[UR12][R132.64], R16 ;  /* 0x0000001084005986 */ /* 0x0005e2000c10150c */
[----:B------:R-:W-:-:S05]  /*3760*/  IADD3 R130, P5, R91, R2, RZ ;  /* 0x000000025b827210 */ /* 0x000fca0007fbe0ff */
[----:B------:R-:W-:Y:S01]  /*3770*/  IMAD.X R131, R21, 0x1, R3, P5 ;  /* 0x0000000115837824 */ /* 0x000fe200028e0603 */
[----:B------:R-:W-:-:S04]  /*3780*/  IADD3 R134, P5, R4, UR20, RZ ;  /* 0x0000001404867c10 */ /* 0x000fc8000ffbe0ff */
[----:B------:R-:W-:Y:S02]  /*3790*/  IADD3.X R135, R5, UR4, RZ, P5, !PT ;  /* 0x0000000405877c10 */ /* 0x000fe4000affe4ff */
[----:B------:R-:W-:-:S13]  /*37a0*/  ISETP.GT.AND P5, PT, R0, 0x40, P6 ;  /* 0x000000400000780c */ /* 0x000fda00037a4270 */
[----:B------:R-:W3:Y:S01]  /*37b0*/  @P5 LDG.E.LTC128B.U16 R20, desc[UR12][R134.64] ;  /* 0x0000000c86145981 */ /* 0x000ee2000c1e1520 */
[----:B------:R-:W-:Y:S01]  /*37c0*/  ULOP3.LUT UR19, UR22, 0x12, URZ, 0xfc, !UPT ;  /* 0x0000001216137892 */ /* 0x000fe2000f8efc3f */
[----:B---3--:R-:W-:-:S05]  /*37d0*/  HADD2.F32 R125, -RZ, R20.H0_H0 ;  /* 0x20000014ff7d7230 */ /* 0x008fca0000004100 */
[----:B------:R-:W-:-:S04]  /*37e0*/  FMUL R125, R125, R14 ;  /* 0x0000000e7d7d7220 */ /* 0x000fc80000400000 */
[----:B------:R-:W-:-:S05]  /*37f0*/  FFMA R125, R92, R11, R125 ;  /* 0x0000000b5c7d7223 */ /* 0x000fca000000007d */
[----:B------:R-:W-:-:S04]  /*3800*/  F2FP.F16.F32.PACK_AB R125, RZ, R125 ;  /* 0x0000007dff7d723e */ /* 0x000fc800000000ff */
[----:B------:R-:W-:Y:S02]  /*3810*/  PRMT R90, R125, 0x7610, R90 ;  /* 0x000076107d5a7816 */ /* 0x000fe4000000005a */
[----:B------:R-:W-:-:S03]  /*3820*/  LOP3.LUT R125, R17, 0x22, RZ, 0xfc, !PT ;  /* 0x00000022117d7812 */ /* 0x000fc600078efcff */
[----:B------:R3:W-:Y:S01]  /*3830*/  @P5 STG.E.U16 desc[UR12][R126.64], R90 ;  /* 0x0000005a7e005986 */ /* 0x0007e2000c10150c */
[----:B--2---:R-:W-:-:S05]  /*3840*/  IADD3 R132, P5, R125, R2, RZ ;  /* 0x000000027d847210 */ /* 0x004fca0007fbe0ff */
[----:B------:R-:W-:Y:S01]  /*3850*/  IMAD.X R133, R21, 0x1, R3, P5 ;  /* 0x0000000115857824 */ /* 0x000fe200028e0603 */
[----:B------:R-:W-:-:S04]  /*3860*/  IADD3 R134, P5, R4, UR19, RZ ;  /* 0x0000001304867c10 */ /* 0x000fc8000ffbe0ff */
[----:B------:R-:W-:Y:S02]  /*3870*/  IADD3.X R135, R5, UR4, RZ, P5, !PT ;  /* 0x0000000405877c10 */ /* 0x000fe4000affe4ff */
[----:B------:R-:W-:-:S04]  /*3880*/  ISETP.GT.AND P5, PT, R10, 0x9, PT ;  /* 0x000000090a00780c */ /* 0x000fc80003fa4270 */
[----:B------:R-:W-:-:S13]  /*3890*/  ISETP.GT.AND P5, PT, R0, 0x40, P5 ;  /* 0x000000400000780c */ /* 0x000fda0002fa4270 */
[----:B------:R-:W2:Y:S01]  /*38a0*/  @P5 LDG.E.LTC128B.U16 R20, desc[UR12][R134.64] ;  /* 0x0000000c86145981 */ /* 0x000ea2000c1e1520 */
[----:B------:R-:W-:Y:S01]  /*38b0*/  BSSY B0, `(.L_x_93) ;  /* 0x000000d000007945 */ /* 0x000fe20003800000 */
[----:B--2---:R-:W-:-:S05]  /*38c0*/  HADD2.F32 R137, -RZ, R20.H0_H0 ;  /* 0x20000014ff897230 */ /* 0x004fca0000004100 */
[----:B------:R-:W-:-:S04]  /*38d0*/  FMUL R16, R137, R14 ;  /* 0x0000000e89107220 */ /* 0x000fc80000400000 */
[----:B------:R-:W-:-:S05]  /*38e0*/  FFMA R16, R93, R11, R16 ;  /* 0x0000000b5d107223 */ /* 0x000fca0000000010 */
[----:B------:R-:W-:-:S05]  /*38f0*/  F2FP.F16.F32.PACK_AB R16, RZ, R16 ;  /* 0x00000010ff10723e */ /* 0x000fca00000000ff */
[----:B------:R2:W-:Y:S01]  /*3900*/  @P5 STG.E.U16 desc[UR12][R128.64], R16 ;  /* 0x0000001080005986 */ /* 0x0005e2000c10150c */
[----:B---3--:R-:W-:-:S05]  /*3910*/  IADD3 R126, P5, R123, R6, RZ ;  /* 0x000000067b7e7210 */ /* 0x008fca0007fbe0ff */
[----:B------:R-:W-:Y:S01]  /*3920*/  IMAD.X R127, R21, 0x1, R7, P5 ;  /* 0x00000001157f7824 */ /* 0x000fe200028e0607 */
[----:B------:R-:W-:-:S13]  /*3930*/  ISETP.GT.AND P5, PT, R0, 0x48, P6 ;  /* 0x000000480000780c */ /* 0x000fda00037a4270 */
[----:B--2---:R-:W-:Y:S05]  /*3940*/  @!P5 BRA `(.L_x_94) ;  /* 0x00000000000cd947 */ /* 0x004fea0003800000 */
[----:B------:R-:W-:-:S04]  /*3950*/  IADD3 R92, P6, R8, UR20, RZ ;  /* 0x00000014085c7c10 */ /* 0x000fc8000ffde0ff */
[----:B------:R-:W-:-:S05]  /*3960*/  IADD3.X R93, R9, UR4, RZ, P6, !PT ;  /* 0x00000004095d7c10 */ /* 0x000fca000b7fe4ff */
[----:B------:R2:W5:Y:S04]  /*3970*/  LDG.E.LTC128B.U16 R20, desc[UR12][R92.64] ;  /* 0x0000000c5c147981 */ /* 0x000568000c1e1520 */
.L_x_94:
[----:B------:R-:W-:Y:S05]  /*3980*/  BSYNC B0 ;  /* 0x0000000000007941 */ /* 0x000fea0003800000 */
.L_x_93:
[----:B--2--5:R-:W-:Y:S01]  /*3990*/  HADD2.F32 R93, -RZ, R20.H0_H0 ;  /* 0x20000014ff5d7230 */ /* 0x024fe20000004100 */
[----:B------:R-:W-:Y:S01]  /*39a0*/  ISETP.GT.AND P6, PT, R10, 0x9, PT ;  /* 0x000000090a00780c */ /* 0x000fe20003fc4270 */
[----:B------:R-:W-:Y:S03]  /*39b0*/  BSSY B0, `(.L_x_95) ;  /* 0x000000c000007945 */ /* 0x000fe60003800000 */
        /* <DEDUP_REMOVED lines=11> */
.L_x_96:
[----:B------:R-:W-:Y:S05]  /*3a70*/  BSYNC B0 ;  /* 0x0000000000007941 */ /* 0x000fea0003800000 */
.L_x_95:
[----:B--2--5:R-:W-:Y:S01]  /*3a80*/  HADD2.F32 R93, -RZ, R20.H0_H0 ;  /* 0x20000014ff5d7230 */ /* 0x024fe20000004100 */
[----:B------:R-:W-:Y:S01]  /*3a90*/  ULOP3.LUT UR18, UR22, 0x20, URZ, 0xfc, !UPT ;  /* 0x0000002016127892 */ /* 0x000fe2000f8efc3f */
[----:B------:R-:W-:-:S03]  /*3aa0*/  ISETP.GT.AND P6, PT, R10, 0x10, PT ;  /* 0x000000100a00780c */ /* 0x000fc60003fc4270 */
[----:B------:R-:W-:Y:S01]  /*3ab0*/  FMUL R16, R93, R14 ;  /* 0x0000000e5d107220 */ /* 0x000fe20000400000 */
[----:B------:R-:W-:-:S03]  /*3ac0*/  LOP3.LUT R93, R17, 0x30, RZ, 0xfc, !PT ;  /* 0x00000030115d7812 */ /* 0x000fc600078efcff */
[----:B------:R-:W-:-:S05]  /*3ad0*/  FFMA R16, R95, R11, R16 ;  /* 0x0000000b5f107223 */ /* 0x000fca0000000010 */
        /* <DEDUP_REMOVED lines=36> */
.L_x_98:
[----:B------:R-:W-:Y:S05]  /*3d20*/  BSYNC B0 ;  /* 0x0000000000007941 */ /* 0x000fea0003800000 */
.L_x_97:
        /* <DEDUP_REMOVED lines=14> */
.L_x_100:
[----:B------:R-:W-:Y:S05]  /*3e10*/  BSYNC B0 ;  /* 0x0000000000007941 */ /* 0x000fea0003800000 */
.L_x_99:
        /* <DEDUP_REMOVED lines=42> */
.L_x_102:
[----:B------:R-:W-:Y:S05]  /*40c0*/  BSYNC B0 ;  /* 0x0000000000007941 */ /* 0x000fea0003800000 */
.L_x_101:
        /* <DEDUP_REMOVED lines=14> */
.L_x_104:
[----:B------:R-:W-:Y:S05]  /*41b0*/  BSYNC B0 ;  /* 0x0000000000007941 */ /* 0x000fea0003800000 */
.L_x_103:
        /* <DEDUP_REMOVED lines=42> */
.L_x_106:
[----:B------:R-:W-:Y:S05]  /*4460*/  BSYNC B0 ;  /* 0x0000000000007941 */ /* 0x000fea0003800000 */
.L_x_105:
        /* <DEDUP_REMOVED lines=14> */
.L_x_108:
[----:B------:R-:W-:Y:S05]  /*4550*/  BSYNC B0 ;  /* 0x0000000000007941 */ /* 0x000fea0003800000 */
.L_x_107:
        /* <DEDUP_REMOVED lines=41> */
.L_x_110:
[----:B------:R-:W-:Y:S05]  /*47f0*/  BSYNC B0 ;  /* 0x0000000000007941 */ /* 0x000fea0003800000 */
.L_x_109:
[----:B--2--5:R-:W-:Y:S01]  /*4800*/  HADD2.F32 R109, -RZ, R20.H0_H0 ;  /* 0x20000014ff6d7230 */ /* 0x024fe20000004100 */
        /* <DEDUP_REMOVED lines=12> */
.L_x_112:
[----:B------:R-:W-:Y:S05]  /*48d0*/  BSYNC B0 ;  /* 0x0000000000007941 */ /* 0x000fea0003800000 */
.L_x_111:
[----:B--2--5:R-:W-:Y:S01]  /*48e0*/  HADD2.F32 R109, -RZ, R20.H0_H0 ;  /* 0x20000014ff6d7230 */ /* 0x024fe20000004100 */
[----:B------:R-:W-:-:S04]  /*48f0*/  ULOP3.LUT UR8, UR22, 0x60, URZ, 0xfc, !UPT ;  /* 0x0000006016087892 */ /* 0x000fc8000f8efc3f */
        /* <DEDUP_REMOVED lines=31> */
[----:B------:R-:W-:-:S05]  /*4af0*/  IADD3 R112, P5, R105, R6, RZ ;  /* 0x0000000669707210 */ /* 0x000fca0007fbe0ff */
[----:B------:R-:W-:Y:S01]  /*4b00*/  IMAD.X R113, R21, 0x1, R7, P5 ;  /* 0x0000000115717824 */ /* 0x000fe200028e0607 */
[----:B------:R-:W-:-:S13]  /*4b10*/  ISETP.GT.AND P5, PT, R0, 0x48, P3 ;  /* 0x000000480000780c */ /* 0x000fda0001fa4270 */
[----:B---3--:R-:W-:Y:S05]  /*4b20*/  @!P5 BRA `(.L_x_114) ;  /* 0x00000000000cd947 */ /* 0x008fea0003800000 */
[----:B------:R-:W-:-:S04]  /*4b30*/  IADD3 R2, P6, R8, UR8, RZ ;  /* 0x0000000808027c10 */ /* 0x000fc8000ffde0ff */
[----:B------:R-:W-:-:S05]  /*4b40*/  IADD3.X R3, R9, UR4, RZ, P6, !PT ;  /* 0x0000000409037c10 */ /* 0x000fca000b7fe4ff */
[----:B------:R2:W5:Y:S04]  /*4b50*/  LDG.E.LTC128B.U16 R20, desc[UR12][R2.64] ;  /* 0x0000000c02147981 */ /* 0x000568000c1e1520 */
.L_x_114:
[----:B------:R-:W-:Y:S05]  /*4b60*/  BSYNC B0 ;  /* 0x0000000000007941 */ /* 0x000fea0003800000 */
.L_x_113:
        /* <DEDUP_REMOVED lines=13> */
.L_x_116:
[----:B------:R-:W-:Y:S05]  /*4c40*/  BSYNC B0 ;  /* 0x0000000000007941 */ /* 0x000fea0003800000 */
.L_x_115:
[----:B--2--5:R-:W-:Y:S01]  /*4c50*/  HADD2.F32 R3, -RZ, R20.H0_H0 ;  /* 0x20000014ff037230 */ /* 0x024fe20000004100 */
[----:B------:R-:W-:-:S04]  /*4c60*/  ULOP3.LUT UR6, UR22, 0x70, URZ, 0xfc, !UPT ;  /* 0x0000007016067892 */ /* 0x000fc8000f8efc3f */
        /* <DEDUP_REMOVED lines=8> */
[----:B--2---:R-:W-:Y:S02]  /*4cf0*/  IADD3.X R3, R5, UR4, RZ, P5, !PT ;  /* 0x0000000405037c10 */ /* 0x004fe4000affe4ff */
[----:B------:R-:W-:-:S13]  /*4d00*/  ISETP.GT.AND P5, PT, R0, 0x40, P1 ;  /* 0x000000400000780c */ /* 0x000fda0000fa4270 */
[----:B------:R-:W2:Y:S01]  /*4d10*/  @P5 LDG.E.LTC128B.U16 R20, desc[UR12][R2.64] ;  /* 0x0000000c02145981 */ /* 0x000ea2000c1e1520 */
[----:B------:R-:W-:Y:S01]  /*4d20*/  ULOP3.LUT UR5, UR22, 0x72, URZ, 0xfc, !UPT ;  /* 0x0000007216057892 */ /* 0x000fe2000f8efc3f */
[----:B--2---:R-:W-:-:S05]  /*4d30*/  HADD2.F32 R115, -RZ, R20.H0_H0 ;  /* 0x20000014ff737230 */ /* 0x004fca0000004100 */
[----:B------:R-:W-:-:S04]  /*4d40*/  FMUL R115, R115, R14 ;  /* 0x0000000e73737220 */ /* 0x000fc80000400000 */
[----:B------:R-:W-:-:S05]  /*4d50*/  FFMA R115, R116, R11, R115 ;  /* 0x0000000b74737223 */ /* 0x000fca0000000073 */
[----:B------:R-:W-:-:S05]  /*4d60*/  F2FP.F16.F32.PACK_AB R115, RZ, R115 ;  /* 0x00000073ff73723e */ /* 0x000fca00000000ff */
[----:B------:R-:W-:Y:S01]  /*4d70*/  @P5 STG.E.U16 desc[UR12][R126.64], R115 ;  /* 0x000000737e005986 */ /* 0x000fe2000c10150c */
[----:B------:R-:W-:-:S05]  /*4d80*/  IADD3 R6, P5, R111, R6, RZ ;  /* 0x000000066f067210 */ /* 0x000fca0007fbe0ff */
[----:B------:R-:W-:Y:S01]  /*4d90*/  IMAD.X R7, R21, 0x1, R7, P5 ;  /* 0x0000000115077824 */ /* 0x000fe200028e0607 */
[----:B----4-:R-:W-:-:S04]  /*4da0*/  IADD3 R4, P5, R4, UR5, RZ ;  /* 0x0000000504047c10 */ /* 0x010fc8000ffbe0ff */
[----:B------:R-:W-:Y:S02]  /*4db0*/  IADD3.X R5, R5, UR4, RZ, P5, !PT ;  /* 0x0000000405057c10 */ /* 0x000fe4000affe4ff */
[----:B------:R-:W-:-:S13]  /*4dc0*/  ISETP.GT.AND P5, PT, R0, 0x40, P0 ;  /* 0x000000400000780c */ /* 0x000fda00007a4270 */
[----:B------:R-:W2:Y:S01]  /*4dd0*/  @P5 LDG.E.LTC128B.U16 R20, desc[UR12][R4.64] ;  /* 0x0000000c04145981 */ /* 0x000ea2000c1e1520 */
[----:B------:R-:W-:Y:S01]  /*4de0*/  BSSY B0, `(.L_x_117) ;  /* 0x000000e000007945 */ /* 0x000fe20003800000 */
[----:B--2---:R-:W-:-:S05]  /*4df0*/  HADD2.F32 R3, -RZ, R20.H0_H0 ;  /* 0x20000014ff037230 */ /* 0x004fca0000004100 */
[----:B------:R-:W-:-:S04]  /*4e00*/  FMUL R2, R3, R14 ;  /* 0x0000000e03027220 */ /* 0x000fc80000400000 */
[----:B------:R-:W-:-:S05]  /*4e10*/  FFMA R2, R117, R11, R2 ;  /* 0x0000000b75027223 */ /* 0x000fca0000000002 */
[----:B------:R-:W-:-:S04]  /*4e20*/  F2FP.F16.F32.PACK_AB R2, RZ, R2 ;  /* 0x00000002ff02723e */ /* 0x000fc800000000ff */
[----:B------:R-:W-:-:S05]  /*4e30*/  PRMT R3, R2, 0x7610, R3 ;  /* 0x0000761002037816 */ /* 0x000fca0000000003 */
[----:B------:R2:W-:Y:S01]  /*4e40*/  @P5 STG.E.U16 desc[UR12][R128.64], R3 ;  /* 0x0000000380005986 */ /* 0x0005e2000c10150c */
[----:B------:R-:W-:-:S05]  /*4e50*/  IADD3 R2, P5, R12, R17, RZ ;  /* 0x000000110c027210 */ /* 0x000fca0007fbe0ff */
[----:B--2---:R-:W-:Y:S01]  /*4e60*/  IMAD.X R3, R13, 0x1, R21, P5 ;  /* 0x000000010d037824 */ /* 0x004fe200028e0615 */
[----:B------:R-:W-:-:S13]  /*4e70*/  ISETP.GT.AND P5, PT, R0, 0x48, P1 ;  /* 0x000000480000780c */ /* 0x000fda0000fa4270 */
[----:B------:R-:W-:Y:S05]  /*4e80*/  @!P5 BRA `(.L_x_118) ;  /* 0x00000000000cd947 */ /* 0x000fea0003800000 */
[----:B------:R-:W-:-:S04]  /*4e90*/  IADD3 R4, P6, R8, UR6, RZ ;  /* 0x0000000608047c10 */ /* 0x000fc8000ffde0ff */
[----:B------:R-:W-:-:S05]  /*4ea0*/  IADD3.X R5, R9, UR4, RZ, P6, !PT ;  /* 0x0000000409057c10 */ /* 0x000fca000b7fe4ff */
[----:B------:R2:W5:Y:S04]  /*4eb0*/  LDG.E.LTC128B.U16 R20, desc[UR12][R4.64] ;  /* 0x0000000c04147981 */ /* 0x000568000c1e1520 */
.L_x_118:
[----:B------:R-:W-:Y:S05]  /*4ec0*/  BSYNC B0 ;  /* 0x0000000000007941 */ /* 0x000fea0003800000 */
.L_x_117:
        /* <DEDUP_REMOVED lines=8> */
[----:B------:R-:W-:-:S04]  /*4f50*/  IADD3 R4, P5, R8, UR5, RZ ;  /* 0x0000000508047c10 */ /* 0x000fc8000ffbe0ff */
[----:B--2---:R-:W-:Y:S02]  /*4f60*/  IADD3.X R5, R9, UR4, RZ, P5, !PT ;  /* 0x0000000409057c10 */ /* 0x004fe4000affe4ff */
[----:B------:R-:W-:-:S13]  /*4f70*/  ISETP.GT.AND P5, PT, R0, 0x48, P0 ;  /* 0x000000480000780c */ /* 0x000fda00007a4270 */
[----:B------:R-:W-:Y:S05]  /*4f80*/  @!P5 BRA `(.L_x_120) ;  /* 0x000000000004d947 */ /* 0x000fea0003800000 */
[----:B------:R2:W5:Y:S02]  /*4f90*/  LDG.E.LTC128B.U16 R20, desc[UR12][R4.64] ;  /* 0x0000000c04147981 */ /* 0x000564000c1e1520 */
.L_x_120:
[----:B------:R-:W-:Y:S05]  /*4fa0*/  BSYNC B0 ;  /* 0x0000000000007941 */ /* 0x000fea0003800000 */
.L_x_119:
[----:B--2--5:R-:W-:Y:S01]  /*4fb0*/  HADD2.F32 R5, -RZ, R20.H0_H0 ;  /* 0x20000014ff057230 */ /* 0x024fe20000004100 */
[----:B------:R-:W-:Y:S01]  /*4fc0*/  ISETP.GT.AND P6, PT, R10, RZ, PT ;  /* 0x000000ff0a00720c */ /* 0x000fe20003fc4270 */
[----:B------:R-:W-:Y:S03]  /*4fd0*/  BSSY B0, `(.L_x_121) ;  /* 0x000000d000007945 */ /* 0x000fe60003800000 */
        /* <DEDUP_REMOVED lines=12> */
.L_x_122:
[----:B------:R-:W-:Y:S05]  /*50a0*/  BSYNC B0 ;  /* 0x0000000000007941 */ /* 0x000fea0003800000 */
.L_x_121:
[----:B-----5:R-:W-:Y:S01]  /*50b0*/  HADD2.F32 R7, -RZ, R20.H0_H0 ;  /* 0x20000014ff077230 */ /* 0x020fe20000004100 */
        /* <DEDUP_REMOVED lines=13> */
.L_x_124:
[----:B------:R-:W-:Y:S05]  /*5190*/  BSYNC B0 ;  /* 0x0000000000007941 */ /* 0x000fea0003800000 */
.L_x_123:
[----:B---3-5:R-:W-:Y:S01]  /*51a0*/  HADD2.F32 R7, -RZ, R20.H0_H0 ;  /* 0x20000014ff077230 */ /* 0x028fe20000004100 */
        /* <DEDUP_REMOVED lines=8> */
[----:B---3--:R-:W-:Y:S01]  /*5230*/  IMAD.X R7, R89, 0x1, R21, P5 ;  /* 0x0000000159077824 */ /* 0x008fe200028e0615 */
[----:B0-----:R-:W-:-:S04]  /*5240*/  IADD3 R8, P5, R22, UR22, RZ ;  /* 0x0000001616087c10 */ /* 0x001fc8000ffbe0ff */
[----:B------:R-:W-:Y:S02]  /*5250*/  IADD3.X R9, R23, UR4, RZ, P5, !PT ;  /* 0x0000000417097c10 */ /* 0x000fe4000affe4ff */
[----:B------:R-:W-:-:S13]  /*5260*/  ISETP.GT.AND P5, PT, R0, 0x88, P6 ;  /* 0x000000880000780c */ /* 0x000fda00037a4270 */
[----:B------:R-:W-:Y:S05]  /*5270*/  @!P5 BRA `(.L_x_126) ;  /* 0x000000000004d947 */ /* 0x000fea0003800000 */
[----:B------:R0:W5:Y:S02]  /*5280*/  LDG.E.LTC128B.U16 R20, desc[UR12][R8.64] ;  /* 0x0000000c08147981 */ /* 0x000164000c1e1520 */
.L_x_126:
[----:B------:R-:W-:Y:S05]  /*5290*/  BSYNC B0 ;  /* 0x0000000000007941 */ /* 0x000fea0003800000 */
.L_x_125:
        /* <DEDUP_REMOVED lines=14> */
.L_x_128:
[----:B------:R-:W-:Y:S05]  /*5380*/  BSYNC B0 ;  /* 0x0000000000007941 */ /* 0x000fea0003800000 */
.L_x_127:
[----:B---3-5:R-:W-:Y:S01]  /*5390*/  HADD2.F32 R57, -RZ, R20.H0_H0 ;  /* 0x20000014ff397230 */ /* 0x028fe20000004100 */
        /* <DEDUP_REMOVED lines=13> */
.L_x_130:
[----:B------:R-:W-:Y:S05]  /*5470*/  BSYNC B0 ;  /* 0x0000000000007941 */ /* 0x000fea0003800000 */
.L_x_129:
        /* <DEDUP_REMOVED lines=8> */
[----:B---3--:R-:W-:Y:S01]  /*5500*/  IMAD.X R59, R13, 0x1, R21, P5 ;  /* 0x000000010d3b7824 */ /* 0x008fe200028e0615 */
[----:B------:R-:W-:-:S13]  /*5510*/  ISETP.GT.AND P5, PT, R0, 0x80, P6 ;  /* 0x000000800000780c */ /* 0x000fda00037a4270 */
[----:B------:R-:W-:Y:S05]  /*5520*/  @!P5 BRA `(.L_x_132) ;  /* 0x00000000000cd947 */ /* 0x000fea0003800000 */
[----:B------:R-:W-:-:S04]  /*5530*/  IADD3 R112, P6, R18, UR19, RZ ;  /* 0x0000001312707c10 */ /* 0x000fc8000ffde0ff */
[----:B------:R-:W-:-:S05]  /*5540*/  IADD3.X R113, R19, UR4, RZ, P6, !PT ;  /* 0x0000000413717c10 */ /* 0x000fca000b7fe4ff */
[----:B------:R3:W5:Y:S04]  /*5550*/  LDG.E.LTC128B.U16 R20, desc[UR12][R112.64] ;  /* 0x0000000c70147981 */ /* 0x000768000c1e1520 */
.L_x_132:
[----:B------:R-:W-:Y:S05]  /*5560*/  BSYNC B0 ;  /* 0x0000000000007941 */ /* 0x000fea0003800000 */
.L_x_131:
        /* <DEDUP_REMOVED lines=14> */
.L_x_134:
[----:B------:R-:W-:Y:S05]  /*5650*/  BSYNC B0 ;  /* 0x0000000000007941 */ /* 0x000fea0003800000 */
.L_x_133:
        /* <DEDUP_REMOVED lines=14> */
.L_x_136:
[----:B------:R-:W-:Y:S05]  /*5740*/  BSYNC B0 ;  /* 0x0000000000007941 */ /* 0x000fea0003800000 */
.L_x_135:
        /* <DEDUP_REMOVED lines=14> */
.L_x_138:
[----:B------:R-:W-:Y:S05]  /*5830*/  BSYNC B0 ;  /* 0x0000000000007941 */ /* 0x000fea0003800000 */
.L_x_137:
        /* <DEDUP_REMOVED lines=14> */
.L_x_140:
[----:B------:R-:W-:Y:S05]  /*5920*/  BSYNC B0 ;  /* 0x0000000000007941 */ /* 0x000fea0003800000 */
.L_x_139:
        /* <DEDUP_REMOVED lines=14> */
.L_x_142:
[----:B------:R-:W-:Y:S05]  /*5a10*/  BSYNC B0 ;  /* 0x0000000000007941 */ /* 0x000fea0003800000 */
.L_x_141:
        /* <DEDUP_REMOVED lines=14> */
.L_x_144:
[----:B------:R-:W-:Y:S05]  /*5b00*/  BSYNC B0 ;  /* 0x0000000000007941 */ /* 0x000fea0003800000 */
.L_x_143:
        /* <DEDUP_REMOVED lines=14> */
.L_x_146:
[----:B------:R-:W-:Y:S05]  /*5bf0*/  BSYNC B0 ;  /* 0x0000000000007941 */ /* 0x000fea0003800000 */
.L_x_145:
        /* <DEDUP_REMOVED lines=14> */
.L_x_148:
[----:B------:R-:W-:Y:S05]  /*5ce0*/  BSYNC B0 ;  /* 0x0000000000007941 */ /* 0x000fea0003800000 */
.L_x_147:
        /* <DEDUP_REMOVED lines=14> */
.L_x_150:
[----:B------:R-:W-:Y:S05]  /*5dd0*/  BSYNC B0 ;  /* 0x0000000000007941 */ /* 0x000fea0003800000 */
.L_x_149:
        /* <DEDUP_REMOVED lines=14> */
.L_x_152:
[----:B------:R-:W-:Y:S05]  /*5ec0*/  BSYNC B0 ;  /* 0x0000000000007941 */ /* 0x000fea0003800000 */
.L_x_151:
        /* <DEDUP_REMOVED lines=14> */
.L_x_154:
[----:B------:R-:W-:Y:S05]  /*5fb0*/  BSYNC B0 ;  /* 0x0000000000007941 */ /* 0x000fea0003800000 */
.L_x_153:
        /* <DEDUP_REMOVED lines=14> */
.L_x_156:
[----:B------:R-:W-:Y:S05]  /*60a0*/  BSYNC B0 ;  /* 0x0000000000007941 */ /* 0x000fea0003800000 */
.L_x_155:
        /* <DEDUP_REMOVED lines=14> */
.L_x_158:
[----:B------:R-:W-:Y:S05]  /*6190*/  BSYNC B0 ;  /* 0x0000000000007941 */ /* 0x000fea0003800000 */
.L_x_157:
        /* <DEDUP_REMOVED lines=14> */
.L_x_160:
[----:B------:R-:W-:Y:S05]  /*6280*/  BSYNC B0 ;  /* 0x0000000000007941 */ /* 0x000fea0003800000 */
.L_x_159:
        /* <DEDUP_REMOVED lines=14> */
.L_x_162:
[----:B------:R-:W-:Y:S05]  /*6370*/  BSYNC B0 ;  /* 0x0000000000007941 */ /* 0x000fea0003800000 */
.L_x_161:
[----:B---3-5:R-:W-:Y:S01]  /*6380*/  HADD2.F32 R59, -RZ, R20.H0_H0 ;  /* 0x20000014ff3b7230 */ /* 0x028fe20000004100 */
[----:B------:R-:W-:Y:S04]  /*6390*/  BSSY B0, `(.L_x_163) ;  /* 0x000000c000007945 */ /* 0x000fe80003800000 */
        /* <DEDUP_REMOVED lines=11> */
.L_x_164:
[----:B------:R-:W-:Y:S05]  /*6450*/  BSYNC B0 ;  /* 0x0000000000007941 */ /* 0x000fea0003800000 */
.L_x_163:
        /* <DEDUP_REMOVED lines=14> */
.L_x_166:
[----:B------:R-:W-:Y:S05]  /*6540*/  BSYNC B0 ;  /* 0x0000000000007941 */ /* 0x000fea0003800000 */
.L_x_165:
[----:B---3-5:R-:W-:Y:S01]  /*6550*/  HADD2.F32 R61, -RZ, R20.H0_H0 ;  /* 0x20000014ff3d7230 */ /* 0x028fe20000004100 */
        /* <DEDUP_REMOVED lines=12> */
.L_x_168:
[----:B------:R-:W-:Y:S05]  /*6620*/  BSYNC B0 ;  /* 0x0000000000007941 */ /* 0x000fea0003800000 */
.L_x_167:
        /* <DEDUP_REMOVED lines=13> */
.L_x_170:
[----:B------:R-:W-:Y:S05]  /*6700*/  BSYNC B0 ;  /* 0x0000000000007941 */ /* 0x000fea0003800000 */
.L_x_169:
        /* <DEDUP_REMOVED lines=13> */
.L_x_172:
[----:B------:R-:W-:Y:S05]  /*67e0*/  BSYNC B0 ;  /* 0x0000000000007941 */ /* 0x000fea0003800000 */
.L_x_171:
        /* <DEDUP_REMOVED lines=13> */
.L_x_174:
[----:B------:R-:W-:Y:S05]  /*68c0*/  BSYNC B0 ;  /* 0x0000000000007941 */ /* 0x000fea0003800000 */
.L_x_173:
        /* <DEDUP_REMOVED lines=13> */
.L_x_176:
[----:B------:R-:W-:Y:S05]  /*69a0*/  BSYNC B0 ;  /* 0x0000000000007941 */ /* 0x000fea0003800000 */
.L_x_175:
        /* <DEDUP_REMOVED lines=13> */
.L_x_178:
[----:B------:R-:W-:Y:S05]  /*6a80*/  BSYNC B0 ;  /* 0x0000000000007941 */ /* 0x000fea0003800000 */
.L_x_177:
        /* <DEDUP_REMOVED lines=8> */
[----:B------:R-:W-:-:S04]  /*6b10*/  IADD3 R18, P5, R18, UR5, RZ ;  /* 0x0000000512127c10 */ /* 0x000fc8000ffbe0ff */
[----:B------:R-:W-:Y:S02]  /*6b20*/  IADD3.X R19, R19, UR4, RZ, P5, !PT ;  /* 0x0000000413137c10 */ /* 0x000fe4000affe4ff */
[----:B------:R-:W-:-:S13]  /*6b30*/  ISETP.GT.AND P5, PT, R0, 0x80, P0 ;  /* 0x000000800000780c */ /* 0x000fda00007a4270 */
[----:B------:R-:W-:Y:S05]  /*6b40*/  @!P5 BRA `(.L_x_180) ;  /* 0x000000000004d947 */ /* 0x000fea0003800000 */
[----:B------:R3:W5:Y:S02]  /*6b50*/  LDG.E.LTC128B.U16 R20, desc[UR12][R18.64] ;  /* 0x0000000c12147981 */ /* 0x000764000c1e1520 */
.L_x_180:
[----:B------:R-:W-:Y:S05]  /*6b60*/  BSYNC B0 ;  /* 0x0000000000007941 */ /* 0x000fea0003800000 */
.L_x_179:
        /* <DEDUP_REMOVED lines=13> */
.L_x_182:
[----:B------:R-:W-:Y:S05]  /*6c40*/  BSYNC B0 ;  /* 0x0000000000007941 */ /* 0x000fea0003800000 */
.L_x_181:
        /* <DEDUP_REMOVED lines=9> */
[----:B---3--:R-:W-:Y:S02]  /*6ce0*/  IADD3.X R13, R23, UR4, RZ, P5, !PT ;  /* 0x00000004170d7c10 */ /* 0x008fe4000affe4ff */
[----:B------:R-:W-:-:S13]  /*6cf0*/  ISETP.GT.AND P5, PT, R0, 0x88, P0 ;  /* 0x000000880000780c */ /* 0x000fda00007a4270 */
[----:B------:R-:W-:Y:S05]  /*6d00*/  @!P5 BRA `(.L_x_184) ;  /* 0x000000000004d947 */ /* 0x000fea0003800000 */
[----:B------:R3:W5:Y:S02]  /*6d10*/  LDG.E.LTC128B.U16 R20, desc[UR12][R12.64] ;  /* 0x0000000c0c147981 */ /* 0x000764000c1e1520 */
.L_x_184:
[----:B------:R-:W-:Y:S05]  /*6d20*/  BSYNC B0 ;  /* 0x0000000000007941 */ /* 0x000fea0003800000 */
.L_x_183:
        /* <DEDUP_REMOVED lines=15> */
.L_x_186:
[----:B------:R-:W-:Y:S05]  /*6e20*/  BSYNC B0 ;  /* 0x0000000000007941 */ /* 0x000fea0003800000 */
.L_x_185:
        /* <DEDUP_REMOVED lines=11> */
[----:B-1----:R-:W-:-:S04]  /*6ee0*/  IADD3 R22, P6, R4, UR21, RZ ;  /* 0x0000001504167c10 */ /* 0x002fc8000ffde0ff */
[----:B------:R-:W-:-:S05]  /*6ef0*/  IADD3.X R23, R5, UR4, RZ, P6, !PT ;  /* 0x0000000405177c10 */ /* 0x000fca000b7fe4ff */
[----:B------:R3:W5:Y:S04]  /*6f00*/  LDG.E.LTC128B.U16 R20, desc[UR12][R22.64] ;  /* 0x0000000c16147981 */ /* 0x000768000c1e1520 */
.L_x_188:
[----:B------:R-:W-:Y:S05]  /*6f10*/  BSYNC B0 ;  /* 0x0000000000007941 */ /* 0x000fea0003800000 */
.L_x_187:
[----:B-1-3-5:R-:W-:Y:S01]  /*6f20*/  HADD2.F32 R23, -RZ, R20.H0_H0 ;  /* 0x20000014ff177230 */ /* 0x02afe20000004100 */
[----:B------:R-:W-:Y:S01]  /*6f30*/  ISETP.GT.AND P6, PT, R10, RZ, PT ;  /* 0x000000ff0a00720c */ /* 0x000fe20003fc4270 */
[----:B------:R-:W-:Y:S03]  /*6f40*/  BSSY B0, `(.L_x_189) ;  /* 0x000000e000007945 */ /* 0x000fe60003800000 */
[----:B------:R-:W-:-:S04]  /*6f50*/  FMUL R16, R23, R14 ;  /* 0x0000000e17107220 */ /* 0x000fc80000400000 */
[----:B------:R-:W-:-:S05]  /*6f60*/  FFMA R16, R25, R11, R16 ;  /* 0x0000000b19107223 */ /* 0x000fca0000000010 */
[----:B------:R-:W-:-:S04]  /*6f70*/  F2FP.F16.F32.PACK_AB R16, RZ, R16 ;  /* 0x00000010ff10723e */ /* 0x000fc800000000ff */
[----:B------:R-:W-:Y:S02]  /*6f80*/  PRMT R23, R16, 0x7610, R23 ;  /* 0x0000761010177816 */ /* 0x000fe40000000017 */
[----:B------:R-:W-:-:S03]  /*6f90*/  PRMT R16, R20, 0x7610, R16 ;  /* 0x0000761014107816 */ /* 0x000fc60000000010 */
[----:B------:R1:W-:Y:S01]  /*6fa0*/  @P5 STG.E.U16 desc[UR12][R60.64], R23 ;  /* 0x000000173c005986 */ /* 0x0003e2000c10150c */
[----:B------:R-:W-:-:S05]  /*6fb0*/  IADD3 R22, P5, R6, R17, RZ ;  /* 0x0000001106167210 */ /* 0x000fca0007fbe0ff */
[----:B-1----:R-:W-:Y:S01]  /*6fc0*/  IMAD.X R23, R7, 0x1, R21, P5 ;  /* 0x0000000107177824 */ /* 0x002fe200028e0615 */
[----:B------:R-:W-:-:S13]  /*6fd0*/  ISETP.GT.AND P5, PT, R0, 0xc8, P6 ;  /* 0x000000c80000780c */ /* 0x000fda00037a4270 */
[----:B------:R-:W-:Y:S05]  /*6fe0*/  @!P5 BRA `(.L_x_190) ;  /* 0x00000000000cd947 */ /* 0x000fea0003800000 */
[----:B------:R-:W-:-:S04]  /*6ff0*/  IADD3 R16, P6, R8, UR22, RZ ;  /* 0x0000001608107c10 */ /* 0x000fc8000ffde0ff */
[----:B------:R-:W-:-:S05]  /*7000*/  IADD3.X R17, R9, UR4, RZ, P6, !PT ;  /* 0x0000000409117c10 */ /* 0x000fca000b7fe4ff */
[----:B------:R1:W5:Y:S04]  /*7010*/  LDG.E.LTC128B.U16 R16, desc[UR12][R16.64] ;  /* 0x0000000c10107981 */ /* 0x000368000c1e1520 */
.L_x_190:
[----:B------:R-:W-:Y:S05]  /*7020*/  BSYNC B0 ;  /* 0x0000000000007941 */ /* 0x000fea0003800000 */
.L_x_189:
[----:B-1---5:R-:W-:Y:S01]  /*7030*/  HADD2.F32 R17, -RZ, R16.H0_H0 ;  /* 0x20000010ff117230 */ /* 0x022fe20000004100 */
        /* <DEDUP_REMOVED lines=9> */
[----:B-1----:R-:W-:Y:S05]  /*70d0*/  @!P5 BRA `(.L_x_192) ;  /* 0x00000000000cd947 */ /* 0x002fea0003800000 */
[----:B------:R-:W-:-:S04]  /*70e0*/  IADD3 R16, P6, R8, UR21, RZ ;  /* 0x0000001508107c10 */ /* 0x000fc8000ffde0ff */
[----:B------:R-:W-:-:S05]  /*70f0*/  IADD3.X R17, R9, UR4, RZ, P6, !PT ;  /* 0x0000000409117c10 */ /* 0x000fca000b7fe4ff */
[----:B------:R1:W5:Y:S04]  /*7100*/  LDG.E.LTC128B.U16 R16, desc[UR12][R16.64] ;  /* 0x0000000c10107981 */ /* 0x000368000c1e1520 */
.L_x_192:
[----:B------:R-:W-:Y:S05]  /*7110*/  BSYNC B0 ;  /* 0x0000000000007941 */ /* 0x000fea0003800000 */
.L_x_191:
        /* <DEDUP_REMOVED lines=12> */
[----:B-1----:R-:W-:-:S05]  /*71e0*/  IADD3.X R17, R5, UR4, RZ, P6, !PT ;  /* 0x0000000405117c10 */ /* 0x002fca000b7fe4ff */
[----:B------:R3:W5:Y:S04]  /*71f0*/  LDG.E.LTC128B.U16 R16, desc[UR12][R16.64] ;  /* 0x0000000c10107981 */ /* 0x000768000c1e1520 */
.L_x_194:
[----:B------:R-:W-:Y:S05]  /*7200*/  BSYNC B0 ;  /* 0x0000000000007941 */ /* 0x000fea0003800000 */
.L_x_193:
[----:B-----5:R-:W-:Y:S01]  /*7210*/  HADD2.F32 R15, -RZ, R16.H0_H0 ;  /* 0x20000010ff0f7230 */ /* 0x020fe20000004100 */
[----:B------:R-:W-:Y:S01]  /*7220*/  ISETP.GT.AND P6, PT, R10, 0x9, PT ;  /* 0x000000090a00780c */ /* 0x000fe20003fc4270 */
[----:B------:R-:W-:Y:S03]  /*7230*/  BSSY B0, `(.L_x_195) ;  /* 0x000000e000007945 */ /* 0x000fe60003800000 */
[----:B------:R-:W-:-:S04]  /*7240*/  FMUL R15, R15, R14 ;  /* 0x0000000e0f0f7220 */ /* 0x000fc80000400000 */
[----:B------:R-:W-:-:S05]  /*7250*/  FFMA R15, R28, R11, R15 ;  /* 0x0000000b1c0f7223 */ /* 0x000fca000000000f */
[----:B------:R-:W-:-:S04]  /*7260*/  F2FP.F16.F32.PACK_AB R15, RZ, R15 ;  /* 0x0000000fff0f723e */ /* 0x000fc800000000ff */
[----:B-1-3--:R-:W-:Y:S02]  /*7270*/  PRMT R17, R15, 0x7610, R17 ;  /* 0x000076100f117816 */ /* 0x00afe40000000011 */
[----:B------:R-:W-:-:S03]  /*7280*/  PRMT R15, R16, 0x7610, R15 ;  /* 0x00007610100f7816 */ /* 0x000fc6000000000f */
        /* <DEDUP_REMOVED lines=8> */
.L_x_196:
[----:B------:R-:W-:Y:S05]  /*7310*/  BSYNC B0 ;  /* 0x0000000000007941 */ /* 0x000fea0003800000 */
.L_x_195:
[----:B-1---5:R-:W-:Y:S01]  /*7320*/  HADD2.F32 R13, -RZ, R15.H0_H0 ;  /* 0x2000000fff0d7230 */ /* 0x022fe20000004100 */
[----:B------:R-:W-:Y:S01]  /*7330*/  ISETP.GT.AND P6, PT, R10, 0x8, PT ;  /* 0x000000080a00780c */ /* 0x000fe20003fc4270 */
        /* <DEDUP_REMOVED lines=14> */
.L_x_198:
[----:B------:R-:W-:Y:S05]  /*7420*/  BSYNC B0 ;  /* 0x0000000000007941 */ /* 0x000fea0003800000 */
.L_x_197:
        /* <DEDUP_REMOVED lines=14> */
.L_x_200:
[----:B------:R-:W-:Y:S05]  /*7510*/  BSYNC B0 ;  /* 0x0000000000007941 */ /* 0x000fea0003800000 */
.L_x_199:
        /* <DEDUP_REMOVED lines=14> */
.L_x_202:
[----:B------:R-:W-:Y:S05]  /*7600*/  BSYNC B0 ;  /* 0x0000000000007941 */ /* 0x000fea0003800000 */
.L_x_201:
        /* <DEDUP_REMOVED lines=14> */
.L_x_204:
[----:B------:R-:W-:Y:S05]  /*76f0*/  BSYNC B0 ;  /* 0x0000000000007941 */ /* 0x000fea0003800000 */
.L_x_203:
[----:B-1---5:R-:W-:Y:S01]  /*7700*/  HADD2.F32 R13, -RZ, R12.H0_H0 ;  /* 0x2000000cff0d7230 */ /* 0x022fe20000004100 */
[----:B------:R-:W-:Y:S01]  /*7710*/  ISETP.GT.AND P6, PT, R10, 0x10, PT ;  /* 0x000000100a00780c */ /* 0x000fe20003fc4270 */
        /* <DEDUP_REMOVED lines=13> */
.L_x_206:
[----:B------:R-:W-:Y:S05]  /*77f0*/  BSYNC B0 ;  /* 0x0000000000007941 */ /* 0x000fea0003800000 */
.L_x_205:
        /* <DEDUP_REMOVED lines=14> */
.L_x_208:
[----:B------:R-:W-:Y:S05]  /*78e0*/  BSYNC B0 ;  /* 0x0000000000007941 */ /* 0x000fea0003800000 */
.L_x_207:
        /* <DEDUP_REMOVED lines=14> */
.L_x_210:
[----:B------:R-:W-:Y:S05]  /*79d0*/  BSYNC B0 ;  /* 0x0000000000007941 */ /* 0x000fea0003800000 */
.L_x_209:
        /* <DEDUP_REMOVED lines=14> */
.L_x_212:
[----:B------:R-:W-:Y:S05]  /*7ac0*/  BSYNC B0 ;  /* 0x0000000000007941 */ /* 0x000fea0003800000 */
.L_x_211:
        /* <DEDUP_REMOVED lines=15> */
.L_x_214:
[----:B------:R-:W-:Y:S05]  /*7bc0*/  BSYNC B0 ;  /* 0x0000000000007941 */ /* 0x000fea0003800000 */
.L_x_213:
        /* <DEDUP_REMOVED lines=14> */
.L_x_216:
[----:B------:R-:W-:Y:S05]  /*7cb0*/  BSYNC B0 ;  /* 0x0000000000007941 */ /* 0x000fea0003800000 */
.L_x_215:
        /* <DEDUP_REMOVED lines=15> */
.L_x_218:
[----:B------:R-:W-:Y:S05]  /*7db0*/  BSYNC B0 ;  /* 0x0000000000007941 */ /* 0x000fea0003800000 */
.L_x_217:
        /* <DEDUP_REMOVED lines=14> */
.L_x_220:
[----:B------:R-:W-:Y:S05]  /*7ea0*/  BSYNC B0 ;  /* 0x0000000000007941 */ /* 0x000fea0003800000 */
.L_x_219:
[----:B-1---5:R-:W-:Y:S01]  /*7eb0*/  HADD2.F32 R13, -RZ, R12.H0_H0 ;  /* 0x2000000cff0d7230 */ /* 0x022fe20000004100 */
[----:B------:R-:W-:Y:S01]  /*7ec0*/  ISETP.GT.AND P6, PT, R10, 0x20, PT ;  /* 0x000000200a00780c */ /* 0x000fe20003fc4270 */
[----:B------:R-:W-:Y:S03]  /*7ed0*/  BSSY B0, `(.L_x_221) ;  /* 0x000000a000007945 */ /* 0x000fe60003800000 */
[----:B------:R-:W-:-:S04]  /*7ee0*/  FMUL R20, R13, R14 ;  /* 0x0000000e0d147220 */ /* 0x000fc80000400000 */
[----:B------:R-:W-:-:S05]  /*7ef0*/  FFMA R20, R41, R11, R20 ;  /* 0x0000000b29147223 */ /* 0x000fca0000000014 */
[----:B------:R-:W-:-:S05]  /*7f00*/  F2FP.F16.F32.PACK_AB R20, RZ, R20 ;  /* 0x00000014ff14723e */ /* 0x000fca00000000ff */
[----:B------:R1:W-:Y:S01]  /*7f10*/  @P5 STG.E.U16 desc[UR12][R24.64], R20 ;  /* 0x0000001418005986 */ /* 0x0003e2000c10150c */
[----:B------:R-:W-:-:S13]  /*7f20*/  ISETP.GT.AND P5, PT, R0, 0xc8, P6 ;  /* 0x000000c80000780c */ /* 0x000fda00037a4270 */
[----:B-1----:R-:W-:Y:S05]  /*7f30*/  @!P5 BRA `(.L_x_222) ;  /* 0x00000000000cd947 */ /* 0x002fea0003800000 */
[----:B------:R-:W-:-:S04]  /*7f40*/  IADD3 R12, P6, R8, UR14, RZ ;  /* 0x0000000e080c7c10 */ /* 0x000fc8000ffde0ff */
[----:B------:R-:W-:-:S05]  /*7f50*/  IADD3.X R13, R9, UR4, RZ, P6, !PT ;  /* 0x00000004090d7c10 */ /* 0x000fca000b7fe4ff */
[----:B------:R1:W5:Y:S04]  /*7f60*/  LDG.E.LTC128B.U16 R12, desc[UR12][R12.64] ;  /* 0x0000000c0c0c7981 */ /* 0x000368000c1e1520 */
.L_x_222:
[----:B------:R-:W-:Y:S05]  /*7f70*/  BSYNC B0 ;  /* 0x0000000000007941 */ /* 0x000fea0003800000 */
.L_x_221:
        /* <DEDUP_REMOVED lines=12> */
.L_x_224:
[----:B------:R-:W-:Y:S05]  /*8040*/  BSYNC B0 ;  /* 0x0000000000007941 */ /* 0x000fea0003800000 */
.L_x_223:
        /* <DEDUP_REMOVED lines=15> */
.L_x_226:
[----:B------:R-:W-:Y:S05]  /*8140*/  BSYNC B0 ;  /* 0x0000000000007941 */ /* 0x000fea0003800000 */
.L_x_225:
[----:B-1---5:R-:W-:Y:S01]  /*8150*/  HADD2.F32 R13, -RZ, R12.H0_H0 ;  /* 0x2000000cff0d7230 */ /* 0x022fe20000004100 */
        /* <DEDUP_REMOVED lines=12> */
.L_x_228:
[----:B------:R-:W-:Y:S05]  /*8220*/  BSYNC B0 ;  /* 0x0000000000007941 */ /* 0x000fea0003800000 */
.L_x_227:
[----:B-1---5:R-:W-:Y:S01]  /*8230*/  HADD2.F32 R13, -RZ, R12.H0_H0 ;  /* 0x2000000cff0d7230 */ /* 0x022fe20000004100 */
[----:B------:R-:W-:Y:S01]  /*8240*/  ISETP.GT.AND P6, PT, R10, 0x28, PT ;  /* 0x000000280a00780c */ /* 0x000fe20003fc4270 */
[----:B------:R-:W-:Y:S03]  /*8250*/  BSSY B0, `(.L_x_229) ;  /* 0x000000c000007945 */ /* 0x000fe60003800000 */
[----:B------:R-:W-:Y:S01]  /*8260*/  FMUL R10, R13, R14 ;  /* 0x0000000e0d0a7220 */ /* 0x000fe20000400000 */
[----:B------:R-:W-:-:S03]  /*8270*/  ISETP.GT.AND P6, PT, R0, 0xc8, P6 ;  /* 0x000000c80000780c */ /* 0x000fc600037c4270 */
[----:B------:R-:W-:-:S05]  /*8280*/  FFMA R10, R45, R11, R10 ;  /* 0x0000000b2d0a7223 */ /* 0x000fca000000000a */
[----:B------:R-:W-:-:S04]  /*8290*/  F2FP.F16.F32.PACK_AB R10, RZ, R10 ;  /* 0x0000000aff0a723e */ /* 0x000fc800000000ff */
[----:B------:R-:W-:Y:S02]  /*82a0*/  PRMT R13, R10, 0x7610, R13 ;  /* 0x000076100a0d7816 */ /* 0x000fe4000000000d */
[----:B------:R-:W-:-:S03]  /*82b0*/  PRMT R10, R12, 0x7610, R10 ;  /* 0x000076100c0a7816 */ /* 0x000fc6000000000a */
[----:B------:R1:W-:Y:S01]  /*82c0*/  @P5 STG.E.U16 desc[UR12][R18.64], R13 ;  /* 0x0000000d12005986 */ /* 0x0003e2000c10150c */
[----:B------:R-:W-:Y:S05]  /*82d0*/  @!P6 BRA `(.L_x_230) ;  /* 0x00000000000ce947 */ /* 0x000fea0003800000 */
[----:B------:R-:W-:-:S04]  /*82e0*/  IADD3 R12, P5, R8, UR10, RZ ;  /* 0x0000000a080c7c10 */ /* 0x000fc8000ffbe0ff */
[----:B-1----:R-:W-:-:S05]  /*82f0*/  IADD3.X R13, R9, UR4, RZ, P5, !PT ;  /* 0x00000004090d7c10 */ /* 0x002fca000affe4ff */
[----:B------:R3:W5:Y:S04]  /*8300*/  LDG.E.LTC128B.U16 R10, desc[UR12][R12.64] ;  /* 0x0000000c0c0a7981 */ /* 0x000768000c1e1520 */
.L_x_230:
[----:B------:R-:W-:Y:S05]  /*8310*/  BSYNC B0 ;  /* 0x0000000000007941 */ /* 0x000fea0003800000 */
.L_x_229:
[----:B-1-3-5:R-:W-:Y:S01]  /*8320*/  HADD2.F32 R13, -RZ, R10.H0_H0 ;  /* 0x2000000aff0d7230 */ /* 0x02afe20000004100 */
[----:B------:R-:W-:Y:S01]  /*8330*/  IADD3 R12, P5, R6, R101, RZ ;  /* 0x00000065060c7210 */ /* 0x000fe20007fbe0ff */
[----:B------:R-:W-:Y:S01]  /*8340*/  BSSY B0, `(.L_x_231) ;  /* 0x000000b000007945 */ /* 0x000fe20003800000 */
[----:B------:R-:W-:Y:S02]  /*8350*/  ISETP.GT.AND P4, PT, R0, 0xc8, P4 ;  /* 0x000000c80000780c */ /* 0x000fe40002784270 */
[----:B------:R-:W-:-:S04]  /*8360*/  FMUL R13, R13, R14 ;  /* 0x0000000e0d0d7220 */ /* 0x000fc80000400000 */
[----:B------:R-:W-:-:S05]  /*8370*/  FFMA R13, R46, R11, R13 ;  /* 0x0000000b2e0d7223 */ /* 0x000fca000000000d */
[----:B------:R-:W-:Y:S01]  /*8380*/  F2FP.F16.F32.PACK_AB R15, RZ, R13 ;  /* 0x0000000dff0f723e */ /* 0x000fe200000000ff */
[----:B------:R-:W-:-:S05]  /*8390*/  IMAD.X R13, R7, 0x1, R21, P5 ;  /* 0x00000001070d7824 */ /* 0x000fca00028e0615 */
[----:B------:R1:W-:Y:S01]  /*83a0*/  @P6 STG.E.U16 desc[UR12][R12.64], R15 ;  /* 0x0000000f0c006986 */ /* 0x0003e2000c10150c */
[----:B------:R-:W-:Y:S05]  /*83b0*/  @!P4 BRA `(.L_x_232) ;  /* 0x00000000000cc947 */ /* 0x000fea0003800000 */
[----:B-1----:R-:W-:-:S04]  /*83c0*/  IADD3 R12, P5, R8, UR9, RZ ;  /* 0x00000009080c7c10 */ /* 0x002fc8000ffbe0ff */
[----:B------:R-:W-:-:S05]  /*83d0*/  IADD3.X R13, R9, UR4, RZ, P5, !PT ;  /* 0x00000004090d7c10 */ /* 0x000fca000affe4ff */
[----:B------:R3:W5:Y:S04]  /*83e0*/  LDG.E.LTC128B.U16 R10, desc[UR12][R12.64] ;  /* 0x0000000c0c0a7981 */ /* 0x000768000c1e1520 */
.L_x_232:
[----:B------:R-:W-:Y:S05]  /*83f0*/  BSYNC B0 ;  /* 0x0000000000007941 */ /* 0x000fea0003800000 */
.L_x_231:
[----:B-1-3-5:R-:W-:Y:S01]  /*8400*/  HADD2.F32 R13, -RZ, R10.H0_H0 ;  /* 0x2000000aff0d7230 */ /* 0x02afe20000004100 */
[----:B------:R-:W-:Y:S01]  /*8410*/  ISETP.GT.AND P5, PT, R0, 0xc0, P3 ;  /* 0x000000c00000780c */ /* 0x000fe20001fa4270 */
[----:B------:R-:W-:Y:S03]  /*8420*/  BSSY B0, `(.L_x_233) ;  /* 0x000000b000007945 */ /* 0x000fe60003800000 */
[----:B------:R-:W-:-:S04]  /*8430*/  FMUL R12, R13, R14 ;  /* 0x0000000e0d0c7220 */ /* 0x000fc80000400000 */
[----:B------:R-:W-:Y:S01]  /*8440*/  FFMA R47, R47, R11, R12 ;  /* 0x0000000b2f2f7223 */ /* 0x000fe2000000000c */
[----:B------:R-:W-:-:S04]  /*8450*/  IADD3 R12, P6, R6, R103, RZ ;  /* 0x00000067060c7210 */ /* 0x000fc80007fde0ff */
[----:B------:R-:W-:Y:S01]  /*8460*/  F2FP.F16.F32.PACK_AB R47, RZ, R47 ;  /* 0x0000002fff2f723e */ /* 0x000fe200000000ff */
[----:B------:R-:W-:-:S05]  /*8470*/  IMAD.X R13, R7, 0x1, R21, P6 ;  /* 0x00000001070d7824 */ /* 0x000fca00030e0615 */
[----:B------:R1:W-:Y:S01]  /*8480*/  @P4 STG.E.U16 desc[UR12][R12.64], R47 ;  /* 0x0000002f0c004986 */ /* 0x0003e2000c10150c */
[----:B------:R-:W-:Y:S05]  /*8490*/  @!P5 BRA `(.L_x_234) ;  /* 0x00000000000cd947 */ /* 0x000fea0003800000 */
[----:B-1----:R-:W-:-:S04]  /*84a0*/  IADD3 R12, P4, R4, UR8, RZ ;  /* 0x00000008040c7c10 */ /* 0x002fc8000ff9e0ff */
[----:B------:R-:W-:-:S05]  /*84b0*/  IADD3.X R13, R5, UR4, RZ, P4, !PT ;  /* 0x00000004050d7c10 */ /* 0x000fca000a7fe4ff */
[----:B------:R3:W5:Y:S04]  /*84c0*/  LDG.E.LTC128B.U16 R10, desc[UR12][R12.64] ;  /* 0x0000000c0c0a7981 */ /* 0x000768000c1e1520 */
.L_x_234:
[----:B------:R-:W-:Y:S05]  /*84d0*/  BSYNC B0 ;  /* 0x0000000000007941 */ /* 0x000fea0003800000 */
.L_x_233:
        /* <DEDUP_REMOVED lines=13> */
.L_x_236:
[----:B------:R-:W-:Y:S05]  /*85b0*/  BSYNC B0 ;  /* 0x0000000000007941 */ /* 0x000fea0003800000 */
.L_x_235:
        /* <DEDUP_REMOVED lines=13> */
.L_x_238:
[----:B------:R-:W-:Y:S05]  /*8690*/  BSYNC B0 ;  /* 0x0000000000007941 */ /* 0x000fea0003800000 */
.L_x_237:
        /* <DEDUP_REMOVED lines=13> */
.L_x_240:
[----:B------:R-:W-:Y:S05]  /*8770*/  BSYNC B0 ;  /* 0x0000000000007941 */ /* 0x000fea0003800000 */
.L_x_239:
        /* <DEDUP_REMOVED lines=13> */
.L_x_242:
[----:B------:R-:W-:Y:S05]  /*8850*/  BSYNC B0 ;  /* 0x0000000000007941 */ /* 0x000fea0003800000 */
.L_x_241:
[----:B-1-3-5:R-:W-:Y:S01]  /*8860*/  HADD2.F32 R13, -RZ, R10.H0_H0 ;  /* 0x2000000aff0d7230 */ /* 0x02afe20000004100 */
[----:B------:R-:W-:Y:S01]  /*8870*/  IADD3 R12, P4, R2, R109, RZ ;  /* 0x0000006d020c7210 */ /* 0x000fe20007f9e0ff */
[----:B------:R-:W-:Y:S01]  /*8880*/  BSSY B0, `(.L_x_243) ;  /* 0x000000b000007945 */ /* 0x000fe20003800000 */
[----:B------:R-:W-:Y:S02]  /*8890*/  ISETP.GT.AND P2, PT, R0, 0xc0, P0 ;  /* 0x000000c00000780c */ /* 0x000fe40000744270 */
[----:B------:R-:W-:-:S04]  /*88a0*/  FMUL R13, R13, R14 ;  /* 0x0000000e0d0d7220 */ /* 0x000fc80000400000 */
[----:B------:R-:W-:-:S05]  /*88b0*/  FFMA R13, R52, R11, R13 ;  /* 0x0000000b340d7223 */ /* 0x000fca000000000d */
[----:B------:R-:W-:Y:S01]  /*88c0*/  F2FP.F16.F32.PACK_AB R15, RZ, R13 ;  /* 0x0000000dff0f723e */ /* 0x000fe200000000ff */
[----:B------:R-:W-:Y:S01]  /*88d0*/  IMAD.X R13, R3, 0x1, R21, P4 ;  /* 0x00000001030d7824 */ /* 0x000fe200020e0615 */
[----:B--2---:R-:W-:-:S04]  /*88e0*/  IADD3 R4, P4, R4, UR5, RZ ;  /* 0x0000000504047c10 */ /* 0x004fc8000ff9e0ff */
[----:B------:R1:W-:Y:S01]  /*88f0*/  @P3 STG.E.U16 desc[UR12][R12.64], R15 ;  /* 0x0000000f0c003986 */ /* 0x0003e2000c10150c */
[----:B------:R-:W-:Y:S01]  /*8900*/  IADD3.X R5, R5, UR4, RZ, P4, !PT ;  /* 0x0000000405057c10 */ /* 0x000fe2000a7fe4ff */
[----:B------:R-:W-:Y:S07]  /*8910*/  @!P2 BRA `(.L_x_244) ;  /* 0x000000000004a947 */ /* 0x000fee0003800000 */
[----:B------:R2:W5:Y:S02]  /*8920*/  LDG.E.LTC128B.U16 R10, desc[UR12][R4.64] ;  /* 0x0000000c040a7981 */ /* 0x000564000c1e1520 */
.L_x_244:
[----:B------:R-:W-:Y:S05]  /*8930*/  BSYNC B0 ;  /* 0x0000000000007941 */ /* 0x000fea0003800000 */
.L_x_243:
[----:B--2--5:R-:W-:Y:S01]  /*8940*/  HADD2.F32 R5, -RZ, R10.H0_H0 ;  /* 0x2000000aff057230 */ /* 0x024fe20000004100 */
[----:B------:R-:W-:Y:S01]  /*8950*/  IADD3 R2, P3, R2, R111, RZ ;  /* 0x0000006f02027210 */ /* 0x000fe20007f7e0ff */
[----:B------:R-:W-:Y:S01]  /*8960*/  BSSY B0, `(.L_x_245) ;  /* 0x000000b000007945 */ /* 0x000fe20003800000 */
[----:B------:R-:W-:Y:S02]  /*8970*/  ISETP.GT.AND P1, PT, R0, 0xc8, P1 ;  /* 0x000000c80000780c */ /* 0x000fe40000f24270 */
[----:B------:R-:W-:Y:S01]  /*8980*/  FMUL R4, R5, R14 ;  /* 0x0000000e05047220 */ /* 0x000fe20000400000 */
[----:B------:R-:W-:-:S03]  /*8990*/  IMAD.X R3, R3, 0x1, R21, P3 ;  /* 0x0000000103037824 */ /* 0x000fc600018e0615 */
[----:B------:R-:W-:-:S05]  /*89a0*/  FFMA R4, R53, R11, R4 ;  /* 0x0000000b35047223 */ /* 0x000fca0000000004 */
[----:B------:R-:W-:-:S05]  /*89b0*/  F2FP.F16.F32.PACK_AB R4, RZ, R4 ;  /* 0x00000004ff04723e */ /* 0x000fca00000000ff */
[----:B------:R2:W-:Y:S01]  /*89c0*/  @P2 STG.E.U16 desc[UR12][R2.64], R4 ;  /* 0x0000000402002986 */ /* 0x0005e2000c10150c */
[----:B------:R-:W-:Y:S05]  /*89d0*/  @!P1 BRA `(.L_x_246) ;  /* 0x00000000000c9947 */ /* 0x000fea0003800000 */
[----:B--2---:R-:W-:-:S04]  /*89e0*/  IADD3 R2, P2, R8, UR6, RZ ;  /* 0x0000000608027c10 */ /* 0x004fc8000ff5e0ff */
[----:B------:R-:W-:-:S05]  /*89f0*/  IADD3.X R3, R9, UR4, RZ, P2, !PT ;  /* 0x0000000409037c10 */ /* 0x000fca00097fe4ff */
[----:B------:R3:W5:Y:S04]  /*8a00*/  LDG.E.LTC128B.U16 R10, desc[UR12][R2.64] ;  /* 0x0000000c020a7981 */ /* 0x000768000c1e1520 */
.L_x_246:
[----:B------:R-:W-:Y:S05]  /*8a10*/  BSYNC B0 ;  /* 0x0000000000007941 */ /* 0x000fea0003800000 */
.L_x_245:
[----:B--23-5:R-:W-:Y:S01]  /*8a20*/  HADD2.F32 R3, -RZ, R10.H0_H0 ;  /* 0x2000000aff037230 */ /* 0x02cfe20000004100 */
[----:B------:R-:W-:Y:S01]  /*8a30*/  IADD3 R2, P2, R6, R109, RZ ;  /* 0x0000006d06027210 */ /* 0x000fe20007f5e0ff */
[----:B------:R-:W-:Y:S01]  /*8a40*/  BSSY B0, `(.L_x_247) ;  /* 0x000000c000007945 */ /* 0x000fe20003800000 */
[----:B------:R-:W-:Y:S02]  /*8a50*/  ISETP.GT.AND P0, PT, R0, 0xc8, P0 ;  /* 0x000000c80000780c */ /* 0x000fe40000704270 */
[----:B------:R-:W-:-:S04]  /*8a60*/  FMUL R3, R3, R14 ;  /* 0x0000000e03037220 */ /* 0x000fc80000400000 */
[----:B------:R-:W-:-:S05]  /*8a70*/  FFMA R3, R54, R11, R3 ;  /* 0x0000000b36037223 */ /* 0x000fca0000000003 */
[----:B------:R-:W-:Y:S01]  /*8a80*/  F2FP.F16.F32.PACK_AB R5, RZ, R3 ;  /* 0x00000003ff05723e */ /* 0x000fe200000000ff */
[----:B------:R-:W-:Y:S01]  /*8a90*/  IMAD.X R3, R7, 0x1, R21, P2 ;  /* 0x0000000107037824 */ /* 0x000fe200010e0615 */
[----:B------:R-:W-:Y:S02]  /*8aa0*/  IADD3 R4, P2, R8, UR5, RZ ;  /* 0x0000000508047c10 */ /* 0x000fe4000ff5e0ff */
[----:B------:R-:W-:Y:S02]  /*8ab0*/  PRMT R0, R5, 0x7610, R0 ;  /* 0x0000761005007816 */ /* 0x000fe40000000000 */
[----:B------:R-:W-:-:S03]  /*8ac0*/  IADD3.X R5, R9, UR4, RZ, P2, !PT ;  /* 0x0000000409057c10 */ /* 0x000fc600097fe4ff */
[----:B------:R2:W-:Y:S01]  /*8ad0*/  @P1 STG.E.U16 desc[UR12][R2.64], R0 ;  /* 0x0000000002001986 */ /* 0x0005e2000c10150c */
[----:B------:R-:W-:Y:S05]  /*8ae0*/  @!P0 BRA `(.L_x_248) ;  /* 0x0000000000048947 */ /* 0x000fea0003800000 */
[----:B------:R3:W5:Y:S02]  /*8af0*/  LDG.E.LTC128B.U16 R10, desc[UR12][R4.64] ;  /* 0x0000000c040a7981 */ /* 0x000764000c1e1520 */
.L_x_248:
[----:B------:R-:W-:Y:S05]  /*8b00*/  BSYNC B0 ;  /* 0x0000000000007941 */ /* 0x000fea0003800000 */
.L_x_247:
[----:B--2--5:R-:W-:Y:S01]  /*8b10*/  HADD2.F32 R3, -RZ, R10.H0_H0 ;  /* 0x2000000aff037230 */ /* 0x024fe20000004100 */
[----:B------:R-:W-:-:S04]  /*8b20*/  IADD3 R2, P1, R6, R111, RZ ;  /* 0x0000006f06027210 */ /* 0x000fc80007f3e0ff */
[----:B------:R-:W-:-:S04]  /*8b30*/  FMUL R14, R3, R14 ;  /* 0x0000000e030e7220 */ /* 0x000fc80000400000 */
[----:B------:R-:W-:Y:S01]  /*8b40*/  FFMA R14, R55, R11, R14 ;  /* 0x0000000b370e7223 */ /* 0x000fe2000000000e */
[----:B------:R-:W-:Y:S06]  /*8b50*/  @!P0 EXIT ;  /* 0x000000000000894d */ /* 0x000fec0003800000 */
[----:B------:R-:W-:Y:S01]  /*8b60*/  F2FP.F16.F32.PACK_AB R14, RZ, R14 ;  /* 0x0000000eff0e723e */ /* 0x000fe200000000ff */
[----:B------:R-:W-:-:S05]  /*8b70*/  IMAD.X R3, R7, 0x1, R21, P1 ;  /* 0x0000000107037824 */ /* 0x000fca00008e0615 */
[----:B------:R-:W-:Y:S01]  /*8b80*/  STG.E.U16 desc[UR12][R2.64], R14 ;  /* 0x0000000e02007986 */ /* 0x000fe2000c10150c */
[----:B------:R-:W-:Y:S05]  /*8b90*/  EXIT ;  /* 0x000000000000794d */ /* 0x000fea0003800000 */
.L_x_28:
[----:B------:R-:W-:Y:S01]  /*8ba0*/  ULDC.64 UR4, c[0x0][0x650] ;  /* 0x0001940000047ab9 */ /* 0x000fe20000000a00 */
[-C--:B------:R-:W-:Y:S01]  /*8bb0*/  FMUL R120, R120, R11.reuse ;  /* 0x0000000b78787220 */ /* 0x080fe20000400000 */
[----:B------:R-:W-:Y:S01]  /*8bc0*/  LEA R2, P1, R18, UR4, 0x1 ;  /* 0x0000000412027c11 */ /* 0x000fe2000f8208ff */
[-C--:B------:R-:W-:Y:S01]  /*8bd0*/  FMUL R121, R121, R11.reuse ;  /* 0x0000000b79797220 */ /* 0x080fe20000400000 */
[----:B------:R-:W-:Y:S01]  /*8be0*/  ISETP.GT.AND P4, PT, R10, 0x1, PT ;  /* 0x000000010a00780c */ /* 0x000fe20003f84270 */
[-C--:B------:R-:W-:Y:S01]  /*8bf0*/  FMUL R122, R122, R11.reuse ;  /* 0x0000000b7a7a7220 */ /* 0x080fe20000400000 */
[----:B------:R-:W-:Y:S01]  /*8c00*/  F2FP.F16.F32.PACK_AB R120, RZ, R120 ;  /* 0x00000078ff78723e */ /* 0x000fe200000000ff */
[-C--:B------:R-:W-:Y:S01]  /*8c10*/  FMUL R123, R123, R11.reuse ;  /* 0x0000000b7b7b7220 */ /* 0x080fe20000400000 */
[----:B------:R-:W-:Y:S01]  /*8c20*/  LEA.HI.X R3, R18, UR5, R21, 0x1, P1 ;  /* 0x0000000512037c11 */ /* 0x000fe200088f0c15 */
[-C--:B------:R-:W-:Y:S01]  /*8c30*/  FMUL R124, R124, R11.reuse ;  /* 0x0000000b7c7c7220 */ /* 0x080fe20000400000 */
[----:B------:R-:W-:Y:S01]  /*8c40*/  ISETP.GT.AND P2, PT, R10, RZ, PT ;  /* 0x000000ff0a00720c */ /* 0x000fe20003f44270 */
[-C--:B------:R-:W-:Y:S01]  /*8c50*/  FMUL R125, R125, R11.reuse ;  /* 0x0000000b7d7d7220 */ /* 0x080fe20000400000 */
[C---:B------:R-:W-:Y:S01]  /*8c60*/  ISETP.GT.AND P1, PT, R0.reuse, RZ, P4 ;  /* 0x000000ff0000720c */ /* 0x040fe20002724270 */
[----:B------:R-:W-:Y:S01]  /*8c70*/  @P0 STG.E.U16 desc[UR12][R2.64], R120 ;  /* 0x0000007802000986 */ /* 0x000fe2000c10150c */
[----:B------:R-:W-:Y:S01]  /*8c80*/  ISETP.GT.AND P2, PT, R0, 0x8, P2 ;  /* 0x000000080000780c */ /* 0x000fe20001744270 */
[-C--:B------:R-:W-:Y:S01]  /*8c90*/  FMUL R126, R126, R11.reuse ;  /* 0x0000000b7e7e7220 */ /* 0x080fe20000400000 */
[----:B------:R-:W-:Y:S01]  /*8ca0*/  ISETP.GT.AND P0, PT, R0, 0x8, P4 ;  /* 0x000000080000780c */ /* 0x000fe20002704270 */
[-C--:B------:R-:W-:Y:S01]  /*8cb0*/  FMUL R127, R127, R11.reuse ;  /* 0x0000000b7f7f7220 */ /* 0x080fe20000400000 */
[----:B------:R-:W-:Y:S01]  /*8cc0*/  SHF.L.U64.HI R15, R16, 0x1, R15 ;  /* 0x00000001100f7819 */ /* 0x000fe2000001020f */
[-C--:B------:R-:W-:Y:S01]  /*8cd0*/  FMUL R128, R128, R11.reuse ;  /* 0x0000000b80807220 */ /* 0x080fe20000400000 */
[----:B------:R-:W-:Y:S01]  /*8ce0*/  LEA R4, P3, R16, R2, 0x1 ;  /* 0x0000000210047211 */ /* 0x000fe200078608ff */
[----:B------:R-:W-:Y:S01]  /*8cf0*/  FMUL R129, R129, R11 ;  /* 0x0000000b81817220 */ /* 0x000fe20000400000 */
[----:B------:R-:W-:Y:S01]  /*8d00*/  F2FP.F16.F32.PACK_AB R121, RZ, R121 ;  /* 0x00000079ff79723e */ /* 0x000fe200000000ff */
[----:B------:R-:W-:Y:S01]  /*8d10*/  FMUL R130, R130, R11 ;  /* 0x0000000b82827220 */ /* 0x000fe20000400000 */
[----:B------:R-:W-:Y:S01]  /*8d20*/  F2FP.F16.F32.PACK_AB R122, RZ, R122 ;  /* 0x0000007aff7a723e */ /* 0x000fe200000000ff */
[----:B------:R-:W-:Y:S01]  /*8d30*/  IMAD.X R5, R15, 0x1, R3, P3 ;  /* 0x000000010f057824 */ /* 0x000fe200018e0603 */
[----:B------:R-:W-:Y:S01]  /*8d40*/  F2FP.F16.F32.PACK_AB R123, RZ, R123 ;  /* 0x0000007bff7b723e */ /* 0x000fe200000000ff */
[----:B------:R-:W-:Y:S01]  /*8d50*/  @P1 STG.E.U16 desc[UR12][R2.64+0x2], R121 ;  /* 0x0000027902001986 */ /* 0x000fe2000c10150c */
[C---:B------:R-:W-:Y:S01]  /*8d60*/  ISETP.GT.AND P5, PT, R10.reuse, 0x8, PT ;  /* 0x000000080a00780c */ /* 0x040fe20003fa4270 */
[-C--:B------:R-:W-:Y:S01]  /*8d70*/  FMUL R131, R131, R11.reuse ;  /* 0x0000000b83837220 */ /* 0x080fe20000400000 */
[----:B------:R-:W-:Y:S01]  /*8d80*/  ISETP.GT.AND P4, PT, R10, 0x9, PT ;  /* 0x000000090a00780c */ /* 0x000fe20003f84270 */
[----:B------:R-:W-:Y:S01]  /*8d90*/  @P2 STG.E.U16 desc[UR12][R4.64], R122 ;  /* 0x0000007a04002986 */ /* 0x000fe2000c10150c */
[----:B------:R-:W-:Y:S01]  /*8da0*/  ISETP.GT.AND P1, PT, R0, RZ, P5 ;  /* 0x000000ff0000720c */ /* 0x000fe20002f24270 */
[----:B------:R-:W-:Y:S01]  /*8db0*/  IMAD.SHL.U32 R9, R12, 0x80, RZ ;  /* 0x000000800c097824 */ /* 0x000fe200078e00ff */
[C---:B------:R-:W-:Y:S01]  /*8dc0*/  ISETP.GT.AND P2, PT, R0.reuse, RZ, P4 ;  /* 0x000000ff0000720c */ /* 0x040fe20002744270 */
[----:B------:R-:W-:Y:S01]  /*8dd0*/  @P0 STG.E.U16 desc[UR12][R4.64+0x2], R123 ;  /* 0x0000027b04000986 */ /* 0x000fe2000c10150c */
[----:B------:R-:W-:Y:S01]  /*8de0*/  ISETP.GT.AND P0, PT, R0, 0x8, P5 ;  /* 0x000000080000780c */ /* 0x000fe20002f04270 */
[-C--:B------:R-:W-:Y:S01]  /*8df0*/  FMUL R132, R132, R11.reuse ;  /* 0x0000000b84847220 */ /* 0x080fe20000400000 */
[----:B------:R-:W-:Y:S01]  /*8e00*/  F2FP.F16.F32.PACK_AB R124, RZ, R124 ;  /* 0x0000007cff7c723e */ /* 0x000fe200000000ff */
[----:B------:R-:W-:Y:S01]  /*8e10*/  FMUL R133, R133, R11 ;  /* 0x0000000b85857220 */ /* 0x000fe20000400000 */
[----:B------:R-:W-:Y:S01]  /*8e20*/  F2FP.F16.F32.PACK_AB R125, RZ, R125 ;  /* 0x0000007dff7d723e */ /* 0x000fe200000000ff */
[-C--:B------:R-:W-:Y:S01]  /*8e30*/  FMUL R134, R134, R11.reuse ;  /* 0x0000000b86867220 */ /* 0x080fe20000400000 */
[----:B------:R-:W-:Y:S01]  /*8e40*/  F2FP.F16.F32.PACK_AB R126, RZ, R126 ;  /* 0x0000007eff7e723e */ /* 0x000fe200000000ff */
[-C--:B------:R-:W-:Y:S01]  /*8e50*/  FMUL R135, R135, R11.reuse ;  /* 0x0000000b87877220 */ /* 0x080fe20000400000 */
[----:B------:R-:W-:Y:S01]  /*8e60*/  ISETP.GT.AND P3, PT, R10, 0x10, PT ;  /* 0x000000100a00780c */ /* 0x000fe20003f64270 */
[----:B------:R-:W-:Y:S01]  /*8e70*/  @P1 STG.E.U16 desc[UR12][R2.64+0x10], R124 ;  /* 0x0000107c02001986 */ /* 0x000fe2000c10150c */
[----:B------:R-:W-:Y:S01]  /*8e80*/  ISETP.GT.AND P1, PT, R0, 0x8, P4 ;  /* 0x000000080000780c */ /* 0x000fe20002724270 */
[----:B------:R-:W-:Y:S01]  /*8e90*/  FMUL R136, R136, R11 ;  /* 0x0000000b88887220 */ /* 0x000fe20000400000 */
[----:B------:R-:W-:Y:S01]  /*8ea0*/  F2FP.F16.F32.PACK_AB R127, RZ, R127 ;  /* 0x0000007fff7f723e */ /* 0x000fe200000000ff */
[----:B------:R-:W-:Y:S01]  /*8eb0*/  @P2 STG.E.U16 desc[UR12][R2.64+0x12], R125 ;  /* 0x0000127d02002986 */ /* 0x000fe2000c10150c */
[----:B------:R-:W-:Y:S01]  /*8ec0*/  F2FP.F16.F32.PACK_AB R128, RZ, R128 ;  /* 0x00000080ff80723e */ /* 0x000fe200000000ff */
[-C--:B------:R-:W-:Y:S01]  /*8ed0*/  FMUL R137, R137, R11.reuse ;  /* 0x0000000b89897220 */ /* 0x080fe20000400000 */
[----:B------:R-:W-:Y:S01]  /*8ee0*/  ISETP.GT.AND P2, PT, R10, 0x11, PT ;  /* 0x000000110a00780c */ /* 0x000fe20003f44270 */
[----:B------:R-:W-:Y:S01]  /*8ef0*/  @P0 STG.E.U16 desc[UR12][R4.64+0x10], R126 ;  /* 0x0000107e04000986 */ /* 0x000fe2000c10150c */
[----:B------:R-:W-:Y:S01]  /*8f00*/  ISETP.GT.AND P0, PT, R0, RZ, P3 ;  /* 0x000000ff0000720c */ /* 0x000fe20001f04270 */
[----:B------:R-:W-:Y:S01]  /*8f10*/  FMUL R138, R138, R11 ;  /* 0x0000000b8a8a7220 */ /* 0x000fe20000400000 */
[----:B------:R-:W-:Y:S01]  /*8f20*/  F2FP.F16.F32.PACK_AB R129, RZ, R129 ;  /* 0x00000081ff81723e */ /* 0x000fe200000000ff */
[----:B------:R-:W-:Y:S01]  /*8f30*/  FMUL R139, R139, R11 ;  /* 0x0000000b8b8b7220 */ /* 0x000fe20000400000 */
[----:B------:R-:W-:Y:S01]  /*8f40*/  F2FP.F16.F32.PACK_AB R130, RZ, R130 ;  /* 0x00000082ff82723e */ /* 0x000fe200000000ff */
[----:B------:R-:W-:Y:S01]  /*8f50*/  @P1 STG.E.U16 desc[UR12][R4.64+0x12], R127 ;  /* 0x0000127f04001986 */ /* 0x000fe2000c10150c */
[----:B------:R-:W-:Y:S01]  /*8f60*/  F2FP.F16.F32.PACK_AB R131, RZ, R131 ;  /* 0x00000083ff83723e */ /* 0x000fe200000000ff */
[-C--:B------:R-:W-:Y:S01]  /*8f70*/  FMUL R140, R140, R11.reuse ;  /* 0x0000000b8c8c7220 */ /* 0x080fe20000400000 */
[----:B------:R-:W-:Y:S01]  /*8f80*/  SHF.L.U64.HI R13, R12, 0x7, R13 ;  /* 0x000000070c0d7819 */ /* 0x000fe2000001020d */
[-C--:B------:R-:W-:Y:S01]  /*8f90*/  FMUL R141, R141, R11.reuse ;  /* 0x0000000b8d8d7220 */ /* 0x080fe20000400000 */
[----:B------:R-:W-:Y:S01]  /*8fa0*/  LOP3.LUT R15, R9, 0x2, RZ, 0xfc, !PT ;  /* 0x00000002090f7812 */ /* 0x000fe200078efcff */
[-C--:B------:R-:W-:Y:S01]  /*8fb0*/  FMUL R142, R142, R11.reuse ;  /* 0x0000000b8e8e7220 */ /* 0x080fe20000400000 */
[----:B------:R-:W-:Y:S01]  /*8fc0*/  F2FP.F16.F32.PACK_AB R132, RZ, R132 ;  /* 0x00000084ff84723e */ /* 0x000fe200000000ff */
[----:B------:R0:W-:Y:S01]  /*8fd0*/  @P0 STG.E.U16 desc[UR12][R2.64+0x20], R128 ;  /* 0x0000208002000986 */ /* 0x0001e2000c10150c */
[----:B------:R-:W-:Y:S01]  /*8fe0*/  ISETP.GT.AND P0, PT, R0, RZ, P2 ;  /* 0x000000ff0000720c */ /* 0x000fe20001704270 */
[-C--:B------:R-:W-:Y:S01]  /*8ff0*/  FMUL R143, R143, R11.reuse ;  /* 0x0000000b8f8f7220 */ /* 0x080fe20000400000 */
[----:B------:R-:W-:Y:S01]  /*9000*/  ISETP.GT.AND P1, PT, R10, 0x19, PT ;  /* 0x000000190a00780c */ /* 0x000fe20003f24270 */
[----:B------:R-:W-:Y:S01]  /*9010*/  FMUL R144, R144, R11 ;  /* 0x0000000b90907220 */ /* 0x000fe20000400000 */
[----:B------:R-:W-:Y:S01]  /*9020*/  F2FP.F16.F32.PACK_AB R133, RZ, R133 ;  /* 0x00000085ff85723e */ /* 0x000fe200000000ff */
[-C--:B------:R-:W-:Y:S01]  /*9030*/  FMUL R145, R145, R11.reuse ;  /* 0x0000000b91917220 */ /* 0x080fe20000400000 */
[----:B------:R-:W-:Y:S01]  /*9040*/  F2FP.F16.F32.PACK_AB R134, RZ, R134 ;  /* 0x00000086ff86723e */ /* 0x000fe200000000ff */
[----:B------:R-:W-:Y:S01]  /*9050*/  FMUL R146, R146, R11 ;  /* 0x0000000b92927220 */ /* 0x000fe20000400000 */
[----:B------:R-:W-:Y:S01]  /*9060*/  F2FP.F16.F32.PACK_AB R135, RZ, R135 ;  /* 0x00000087ff87723e */ /* 0x000fe200000000ff */
[-C--:B------:R-:W-:Y:S01]  /*9070*/  FMUL R147, R147, R11.reuse ;  /* 0x0000000b93937220 */ /* 0x080fe20000400000 */
[----:B------:R-:W-:Y:S01]  /*9080*/  F2FP.F16.F32.PACK_AB R136, RZ, R136 ;  /* 0x00000088ff88723e */ /* 0x000fe200000000ff */
[----:B------:R-:W-:Y:S01]  /*9090*/  FMUL R148, R148, R11 ;  /* 0x0000000b94947220 */ /* 0x000fe20000400000 */
[----:B------:R-:W-:Y:S01]  /*90a0*/  F2FP.F16.F32.PACK_AB R137, RZ, R137 ;  /* 0x00000089ff89723e */ /* 0x000fe200000000ff */
[----:B------:R1:W-:Y:S01]  /*90b0*/  @P0 STG.E.U16 desc[UR12][R2.64+0x22], R129 ;  /* 0x0000228102000986 */ /* 0x0003e2000c10150c */
[----:B------:R-:W-:Y:S01]  /*90c0*/  ISETP.GT.AND P0, PT, R0, 0x8, P3 ;  /* 0x000000080000780c */ /* 0x000fe20001f04270 */
[-C--:B------:R-:W-:Y:S01]  /*90d0*/  FMUL R149, R149, R11.reuse ;  /* 0x0000000b95957220 */ /* 0x080fe20000400000 */
[----:B------:R-:W-:Y:S01]  /*90e0*/  F2FP.F16.F32.PACK_AB R138, RZ, R138 ;  /* 0x0000008aff8a723e */ /* 0x000fe200000000ff */
[----:B------:R-:W-:Y:S01]  /*90f0*/  FMUL R150, R150, R11 ;  /* 0x0000000b96967220 */ /* 0x000fe20000400000 */
[----:B------:R-:W-:Y:S01]  /*9100*/  F2FP.F16.F32.PACK_AB R139, RZ, R139 ;  /* 0x0000008bff8b723e */ /* 0x000fe200000000ff */
[-C--:B------:R-:W-:Y:S01]  /*9110*/  FMUL R151, R151, R11.reuse ;  /* 0x0000000b97977220 */ /* 0x080fe20000400000 */
[----:B------:R-:W-:Y:S01]  /*9120*/  ISETP.GT.AND P5, PT, R10, 0x28, PT ;  /* 0x000000280a00780c */ /* 0x000fe20003fa4270 */
[-C--:B------:R-:W-:Y:S01]  /*9130*/  FMUL R88, R88, R11.reuse ;  /* 0x0000000b58587220 */ /* 0x080fe20000400000 */
[----:B------:R-:W-:Y:S01]  /*9140*/  F2FP.F16.F32.PACK_AB R140, RZ, R140 ;  /* 0x0000008cff8c723e */ /* 0x000fe200000000ff */
[-C--:B------:R-:W-:Y:S01]  /*9150*/  FMUL R89, R89, R11.reuse ;  /* 0x0000000b59597220 */ /* 0x080fe20000400000 */
[----:B------:R-:W-:Y:S01]  /*9160*/  ISETP.GT.AND P4, PT, R10, 0x29, PT ;  /* 0x000000290a00780c */ /* 0x000fe20003f84270 */
[----:B------:R-:W-:Y:S01]  /*9170*/  FMUL R90, R90, R11 ;  /* 0x0000000b5a5a7220 */ /* 0x000fe20000400000 */
[----:B------:R-:W-:Y:S01]  /*9180*/  F2FP.F16.F32.PACK_AB R141, RZ, R141 ;  /* 0x0000008dff8d723e */ /* 0x000fe200000000ff */
[----:B------:R-:W-:Y:S01]  /*9190*/  @P0 STG.E.U16 desc[UR12][R4.64+0x20], R130 ;  /* 0x0000208204000986 */ /* 0x000fe2000c10150c */
[----:B------:R-:W-:Y:S01]  /*91a0*/  ISETP.GT.AND P0, PT, R0, 0x8, P2 ;  /* 0x000000080000780c */ /* 0x000fe20001704270 */
[-C--:B------:R-:W-:Y:S01]  /*91b0*/  FMUL R91, R91, R11.reuse ;  /* 0x0000000b5b5b7220 */ /* 0x080fe20000400000 */
[----:B------:R-:W-:Y:S01]  /*91c0*/  ISETP.GT.AND P2, PT, R10, 0x18, PT ;  /* 0x000000180a00780c */ /* 0x000fe20003f44270 */
        /* <DEDUP_REMOVED lines=8> */
[----:B------:R-:W-:Y:S01]  /*9250*/  FMUL R96, R96, R11 ;  /* 0x0000000b60607220 */ /* 0x000fe20000400000 */
[----:B------:R-:W-:Y:S01]  /*9260*/  F2FP.F16.F32.PACK_AB R145, RZ, R145 ;  /* 0x00000091ff91723e */ /* 0x000fe200000000ff */
[----:B------:R-:W-:Y:S01]  /*9270*/  @P0 STG.E.U16 desc[UR12][R4.64+0x22], R131 ;  /* 0x0000228304000986 */ /* 0x000fe2000c10150c */
[----:B------:R-:W-:Y:S01]  /*9280*/  IADD3 R6, P0, R9, R2, RZ ;  /* 0x0000000209067210 */ /* 0x000fe20007f1e0ff */
[-C--:B------:R-:W-:Y:S01]  /*9290*/  FMUL R97, R97, R11.reuse ;  /* 0x0000000b61617220 */ /* 0x080fe20000400000 */
[----:B------:R-:W-:Y:S01]  /*92a0*/  F2FP.F16.F32.PACK_AB R146, RZ, R146 ;  /* 0x00000092ff92723e */ /* 0x000fe200000000ff */
[----:B------:R-:W-:Y:S01]  /*92b0*/  FMUL R98, R98, R11 ;  /* 0x0000000b62627220 */ /* 0x000fe20000400000 */
[----:B------:R-:W-:Y:S01]  /*92c0*/  F2FP.F16.F32.PACK_AB R147, RZ, R147 ;  /* 0x00000093ff93723e */ /* 0x000fe200000000ff */
[--C-:B------:R-:W-:Y:S01]  /*92d0*/  IMAD.X R7, R13, 0x1, R3.reuse, P0 ;  /* 0x000000010d077824 */ /* 0x100fe200000e0603 */
[----:B------:R-:W-:Y:S01]  /*92e0*/  IADD3 R18, P0, R15, R2, RZ ;  /* 0x000000020f127210 */ /* 0x000fe20007f1e0ff */
[-C--:B------:R-:W-:Y:S01]  /*92f0*/  FMUL R99, R99, R11.reuse ;  /* 0x0000000b63637220 */ /* 0x080fe20000400000 */
[----:B------:R-:W-:Y:S01]  /*9300*/  F2FP.F16.F32.PACK_AB R148, RZ, R148 ;  /* 0x00000094ff94723e */ /* 0x000fe200000000ff */
[----:B------:R-:W-:Y:S01]  /*9310*/  FMUL R100, R100, R11 ;  /* 0x0000000b64647220 */ /* 0x000fe20000400000 */
[----:B------:R-:W-:Y:S01]  /*9320*/  F2FP.F16.F32.PACK_AB R149, RZ, R149 ;  /* 0x00000095ff95723e */ /* 0x000fe200000000ff */
[----:B------:R-:W-:Y:S01]  /*9330*/  IMAD.X R19, R13, 0x1, R3, P0 ;  /* 0x000000010d137824 */ /* 0x000fe200000e0603 */
[----:B------:R-:W-:Y:S01]  /*9340*/  ISETP.GT.AND P0, PT, R0, RZ, P2 ;  /* 0x000000ff0000720c */ /* 0x000fe20001704270 */
[-C--:B------:R-:W-:Y:S01]  /*9350*/  FMUL R101, R101, R11.reuse ;  /* 0x0000000b65657220 */ /* 0x080fe20000400000 */
[----:B------:R-:W-:Y:S01]  /*9360*/  F2FP.F16.F32.PACK_AB R150, RZ, R150 ;  /* 0x00000096ff96723e */ /* 0x000fe200000000ff */
[----:B------:R-:W-:Y:S01]  /*9370*/  FMUL R102, R102, R11 ;  /* 0x0000000b66667220 */ /* 0x000fe20000400000 */
[----:B------:R-:W-:Y:S01]  /*9380*/  F2FP.F16.F32.PACK_AB R151, RZ, R151 ;  /* 0x00000097ff97723e */ /* 0x000fe200000000ff */
[-C--:B------:R-:W-:Y:S01]  /*9390*/  FMUL R103, R103, R11.reuse ;  /* 0x0000000b67677220 */ /* 0x080fe20000400000 */
[----:B------:R-:W-:Y:S01]  /*93a0*/  LOP3.LUT R21, R9, 0x10, RZ, 0xfc, !PT ;  /* 0x0000001009157812 */ /* 0x000fe200078efcff */
[-C--:B------:R-:W-:Y:S01]  /*93b0*/  FMUL R104, R104, R11.reuse ;  /* 0x0000000b68687220 */ /* 0x080fe20000400000 */
[----:B------:R-:W-:Y:S01]  /*93c0*/  F2FP.F16.F32.PACK_AB R88, RZ, R88 ;  /* 0x00000058ff58723e */ /* 0x000fe200000000ff */
[-C--:B------:R-:W-:Y:S01]  /*93d0*/  FMUL R105, R105, R11.reuse ;  /* 0x0000000b69697220 */ /* 0x080fe20000400000 */
[----:B------:R-:W-:Y:S01]  /*93e0*/  LOP3.LUT R23, R9, 0x12, RZ, 0xfc, !PT ;  /* 0x0000001209177812 */ /* 0x000fe200078efcff */
[----:B------:R-:W-:Y:S01]  /*93f0*/  FMUL R106, R106, R11 ;  /* 0x0000000b6a6a7220 */ /* 0x000fe20000400000 */
[----:B------:R-:W-:Y:S01]  /*9400*/  F2FP.F16.F32.PACK_AB R89, RZ, R89 ;  /* 0x00000059ff59723e */ /* 0x000fe200000000ff */
[----:B------:R-:W-:Y:S01]  /*9410*/  @P0 STG.E.U16 desc[UR12][R2.64+0x30], R132 ;  /* 0x0000308402000986 */ /* 0x000fe2000c10150c */
[----:B------:R-:W-:Y:S01]  /*9420*/  ISETP.GT.AND P0, PT, R0, RZ, P1 ;  /* 0x000000ff0000720c */ /* 0x000fe20000f04270 */
        /* <DEDUP_REMOVED lines=8> */
[-C--:B------:R-:W-:Y:S01]  /*94b0*/  FMUL R111, R111, R11.reuse ;  /* 0x0000000b6f6f7220 */ /* 0x080fe20000400000 */
[----:B------:R-:W-:Y:S01]  /*94c0*/  PRMT R8, R92, 0x7610, R8 ;  /* 0x000076105c087816 */ /* 0x000fe20000000008 */
[-C--:B------:R-:W-:Y:S01]  /*94d0*/  FMUL R112, R112, R11.reuse ;  /* 0x0000000b70707220 */ /* 0x080fe20000400000 */
[----:B------:R-:W-:Y:S01]  /*94e0*/  F2FP.F16.F32.PACK_AB R94, RZ, R94 ;  /* 0x0000005eff5e723e */ /* 0x000fe200000000ff */
[----:B------:R-:W-:Y:S01]  /*94f0*/  @P0 STG.E.U16 desc[UR12][R2.64+0x32], R133 ;  /* 0x0000328502000986 */ /* 0x000fe2000c10150c */
[----:B------:R-:W-:Y:S01]  /*9500*/  ISETP.GT.AND P0, PT, R0, 0x8, P2 ;  /* 0x000000080000780c */ /* 0x000fe20001704270 */
        /* <DEDUP_REMOVED lines=26> */
[----:B------:R-:W-:Y:S01]  /*96b0*/  @P0 STG.E.U16 desc[UR12][R4.64+0x32], R135 ;  /* 0x0000328704000986 */ /* 0x000fe2000c10150c */
[----:B------:R-:W-:Y:S01]  /*96c0*/  ISETP.GT.AND P0, PT, R0, RZ, P2 ;  /* 0x000000ff0000720c */ /* 0x000fe20001704270 */
        /* <DEDUP_REMOVED lines=135> */
[----:B------:R-:W-:-:S02]  /*9f40*/  F2FP.F16.F32.PACK_AB R33, RZ, R33 ;  /* 0x00000021ff21723e */ /* 0x000fc400000000ff */
[----:B------:R-:W-:Y:S01]  /*9f50*/  F2FP.F16.F32.PACK_AB R34, RZ, R34 ;  /* 0x00000022ff22723e */ /* 0x000fe200000000ff */
[----:B------:R-:W-:Y:S01]  /*9f60*/  @P0 STG.E.U16 desc[UR12][R2.64+0x62], R145 ;  /* 0x0000629102000986 */ /* 0x000fe2000c10150c */
[----:B------:R-:W-:Y:S02]  /*9f70*/  ISETP.GT.AND P0, PT, R0, 0x8, P3 ;  /* 0x000000080000780c */ /* 0x000fe40001f04270 */
[----:B------:R-:W-:Y:S02]  /*9f80*/  F2FP.F16.F32.PACK_AB R35, RZ, R35 ;  /* 0x00000023ff23723e */ /* 0x000fe400000000ff */
[----:B------:R-:W-:Y:S02]  /*9f90*/  F2FP.F16.F32.PACK_AB R36, RZ, R36 ;  /* 0x00000024ff24723e */ /* 0x000fe400000000ff */
[----:B------:R-:W-:Y:S02]  /*9fa0*/  F2FP.F16.F32.PACK_AB R37, RZ, R37 ;  /* 0x00000025ff25723e */ /* 0x000fe400000000ff */
[----:B------:R-:W-:-:S02]  /*9fb0*/  F2FP.F16.F32.PACK_AB R38, RZ, R38 ;  /* 0x00000026ff26723e */ /* 0x000fc400000000ff */
[----:B------:R-:W-:Y:S02]  /*9fc0*/  F2FP.F16.F32.PACK_AB R39, RZ, R39 ;  /* 0x00000027ff27723e */ /* 0x000fe400000000ff */
[----:B------:R-:W-:Y:S01]  /*9fd0*/  F2FP.F16.F32.PACK_AB R40, RZ, R40 ;  /* 0x00000028ff28723e */ /* 0x000fe200000000ff */
[----:B------:R-:W-:Y:S01]  /*9fe0*/  @P0 STG.E.U16 desc[UR12][R4.64+0x60], R146 ;  /* 0x0000609204000986 */ /* 0x000fe2000c10150c */
[----:B------:R-:W-:Y:S02]  /*9ff0*/  ISETP.GT.AND P0, PT, R0, 0x8, P1 ;  /* 0x000000080000780c */ /* 0x000fe40000f04270 */
[----:B------:R-:W-:Y:S02]  /*a000*/  F2FP.F16.F32.PACK_AB R41, RZ, R41 ;  /* 0x00000029ff29723e */ /* 0x000fe400000000ff */
[----:B------:R-:W-:Y:S02]  /*a010*/  F2FP.F16.F32.PACK_AB R42, RZ, R42 ;  /* 0x0000002aff2a723e */ /* 0x000fe400000000ff */
[----:B------:R-:W-:-:S02]  /*a020*/  F2FP.F16.F32.PACK_AB R43, RZ, R43 ;  /* 0x0000002bff2b723e */ /* 0x000fc400000000ff */
[----:B------:R-:W-:Y:S02]  /*a030*/  F2FP.F16.F32.PACK_AB R44, RZ, R44 ;  /* 0x0000002cff2c723e */ /* 0x000fe400000000ff */
[----:B------:R-:W-:Y:S02]  /*a040*/  F2FP.F16.F32.PACK_AB R45, RZ, R45 ;  /* 0x0000002dff2d723e */ /* 0x000fe400000000ff */
[----:B------:R-:W-:Y:S01]  /*a050*/  F2FP.F16.F32.PACK_AB R46, RZ, R46 ;  /* 0x0000002eff2e723e */ /* 0x000fe200000000ff */
[----:B------:R-:W-:Y:S01]  /*a060*/  @P0 STG.E.U16 desc[UR12][R4.64+0x62], R147 ;  /* 0x0000629304000986 */ /* 0x000fe2000c10150c */
[----:B------:R-:W-:Y:S02]  /*a070*/  ISETP.GT.AND P0, PT, R0, RZ, P2 ;  /* 0x000000ff0000720c */ /* 0x000fe40001704270 */
[----:B------:R-:W-:Y:S02]  /*a080*/  F2FP.F16.F32.PACK_AB R47, RZ, R47 ;  /* 0x0000002fff2f723e */ /* 0x000fe400000000ff */
[----:B------:R-:W-:-:S02]  /*a090*/  F2FP.F16.F32.PACK_AB R48, RZ, R48 ;  /* 0x00000030ff30723e */ /* 0x000fc400000000ff */
[----:B------:R-:W-:Y:S02]  /*a0a0*/  F2FP.F16.F32.PACK_AB R49, RZ, R49 ;  /* 0x00000031ff31723e */ /* 0x000fe400000000ff */
[----:B------:R-:W-:Y:S02]  /*a0b0*/  F2FP.F16.F32.PACK_AB R50, RZ, R50 ;  /* 0x00000032ff32723e */ /* 0x000fe400000000ff */
[----:B------:R-:W-:Y:S02]  /*a0c0*/  F2FP.F16.F32.PACK_AB R51, RZ, R51 ;  /* 0x00000033ff33723e */ /* 0x000fe400000000ff */
[----:B------:R-:W-:Y:S01]  /*a0d0*/  F2FP.F16.F32.PACK_AB R52, RZ, R52 ;  /* 0x00000034ff34723e */ /* 0x000fe200000000ff */
[----:B------:R-:W-:Y:S01]  /*a0e0*/  @P0 STG.E.U16 desc[UR12][R2.64+0x70], R148 ;  /* 0x0000709402000986 */ /* 0x000fe2000c10150c */
[----:B------:R-:W-:Y:S02]  /*a0f0*/  ISETP.GT.AND P0, PT, R10, 0x39, PT ;  /* 0x000000390a00780c */ /* 0x000fe40003f04270 */
[----:B------:R-:W-:-:S02]  /*a100*/  F2FP.F16.F32.PACK_AB R53, RZ, R53 ;  /* 0x00000035ff35723e */ /* 0x000fc400000000ff */
[----:B------:R-:W-:Y:S02]  /*a110*/  ISETP.GT.AND P6, PT, R0, RZ, P0 ;  /* 0x000000ff0000720c */ /* 0x000fe400007c4270 */
[----:B------:R-:W-:-:S11]  /*a120*/  F2FP.F16.F32.PACK_AB R54, RZ, R54 ;  /* 0x00000036ff36723e */ /* 0x000fd600000000ff */
[----:B------:R-:W-:Y:S01]  /*a130*/  @P6 STG.E.U16 desc[UR12][R2.64+0x72], R149 ;  /* 0x0000729502006986 */ /* 0x000fe2000c10150c */
[----:B------:R-:W-:-:S13]  /*a140*/  ISETP.GT.AND P6, PT, R0, 0x8, P2 ;  /* 0x000000080000780c */ /* 0x000fda00017c4270 */
[----:B------:R-:W-:Y:S01]  /*a150*/  @P6 STG.E.U16 desc[UR12][R4.64+0x70], R150 ;  /* 0x0000709604006986 */ /* 0x000fe2000c10150c */
[----:B------:R-:W-:-:S13]  /*a160*/  ISETP.GT.AND P6, PT, R0, 0x8, P0 ;  /* 0x000000080000780c */ /* 0x000fda00007c4270 */
[----:B------:R-:W-:Y:S01]  /*a170*/  @P6 STG.E.U16 desc[UR12][R4.64+0x72], R151 ;  /* 0x0000729704006986 */ /* 0x000fe2000c10150c */
[----:B0-----:R-:W-:-:S05]  /*a180*/  IADD3 R128, P6, R21, R2, RZ ;  /* 0x0000000215807210 */ /* 0x001fca0007fde0ff */
[----:B-1----:R-:W-:Y:S01]  /*a190*/  IMAD.X R129, R13, 0x1, R3, P6 ;  /* 0x000000010d817824 */ /* 0x002fe200030e0603 */
[----:B------:R-:W-:-:S04]  /*a1a0*/  ISETP.GT.AND P6, PT, R10, RZ, PT ;  /* 0x000000ff0a00720c */ /* 0x000fc80003fc4270 */
[----:B------:R-:W-:-:S13]  /*a1b0*/  ISETP.GT.AND P6, PT, R0, 0x40, P6 ;  /* 0x000000400000780c */ /* 0x000fda00037c4270 */
[----:B------:R-:W-:Y:S01]  /*a1c0*/  @P6 STG.E.U16 desc[UR12][R6.64], R88 ;  /* 0x0000005806006986 */ /* 0x000fe2000c10150c */
[----:B------:R-:W-:-:S05]  /*a1d0*/  IADD3 R120, P6, R23, R2, RZ ;  /* 0x0000000217787210 */ /* 0x000fca0007fde0ff */
[----:B------:R-:W-:Y:S01]  /*a1e0*/  IMAD.X R121, R13, 0x1, R3, P6 ;  /* 0x000000010d797824 */ /* 0x000fe200030e0603 */
[----:B------:R-:W-:-:S04]  /*a1f0*/  ISETP.GT.AND P6, PT, R10, 0x1, PT ;  /* 0x000000010a00780c */ /* 0x000fc80003fc4270 */
[----:B------:R-:W-:-:S13]  /*a200*/  ISETP.GT.AND P6, PT, R0, 0x40, P6 ;  /* 0x000000400000780c */ /* 0x000fda00037c4270 */
[----:B------:R0:W-:Y:S01]  /*a210*/  @P6 STG.E.U16 desc[UR12][R18.64], R89 ;  /* 0x0000005912006986 */ /* 0x0001e2000c10150c */
[----:B------:R-:W-:-:S05]  /*a220*/  IADD3 R16, P6, R9, R4, RZ ;  /* 0x0000000409107210 */ /* 0x000fca0007fde0ff */
[----:B------:R-:W-:Y:S01]  /*a230*/  IMAD.X R17, R13, 0x1, R5, P6 ;  /* 0x000000010d117824 */ /* 0x000fe200030e0605 */
[----:B------:R-:W-:-:S04]  /*a240*/  ISETP.GT.AND P6, PT, R10, RZ, PT ;  /* 0x000000ff0a00720c */ /* 0x000fc80003fc4270 */
[----:B------:R-:W-:Y:S02]  /*a250*/  ISETP.GT.AND P6, PT, R0, 0x48, P6 ;  /* 0x000000480000780c */ /* 0x000fe400037c4270 */
[C---:B0-----:R-:W-:Y:S02]  /*a260*/  LOP3.LUT R19, R9.reuse, 0x20, RZ, 0xfc, !PT ;  /* 0x0000002009137812 */ /* 0x041fe400078efcff */
[----:B------:R-:W-:-:S09]  /*a270*/  LOP3.LUT R89, R9, 0x22, RZ, 0xfc, !PT ;  /* 0x0000002209597812 */ /* 0x000fd200078efcff */
        /* <DEDUP_REMOVED lines=8> */
[----:B------:R-:W-:-:S04]  /*a300*/  ISETP.GT.AND P6, PT, R10, 0x8, PT ;  /* 0x000000080a00780c */ /* 0x000fc80003fc4270 */
[----:B------:R-:W-:Y:S02]  /*a310*/  ISETP.GT.AND P6, PT, R0, 0x40, P6 ;  /* 0x000000400000780c */ /* 0x000fe400037c4270 */
[----:B0-----:R-:W-:-:S11]  /*a320*/  LOP3.LUT R91, R9, 0x30, RZ, 0xfc, !PT ;  /* 0x00000030095b7812 */ /* 0x001fd600078efcff */
[----:B------:R0:W-:Y:S01]  /*a330*/  @P6 STG.E.U16 desc[UR12][R128.64], R8 ;  /* 0x0000000880006986 */ /* 0x0001e2000c10150c */
[----:B------:R-:W-:-:S05]  /*a340*/  IADD3 R122, P6, R89, R2, RZ ;  /* 0x00000002597a7210 */ /* 0x000fca0007fde0ff */
[----:B------:R-:W-:Y:S01]  /*a350*/  IMAD.X R123, R13, 0x1, R3, P6 ;  /* 0x000000010d7b7824 */ /* 0x000fe200030e0603 */
[----:B------:R-:W-:-:S04]  /*a360*/  ISETP.GT.AND P6, PT, R10, 0x9, PT ;  /* 0x000000090a00780c */ /* 0x000fc80003fc4270 */
[----:B------:R-:W-:Y:S02]  /*a370*/  ISETP.GT.AND P6, PT, R0, 0x40, P6 ;  /* 0x000000400000780c */ /* 0x000fe400037c4270 */
[----:B0-----:R-:W-:-:S11]  /*a380*/  PRMT R8, R96, 0x7610, R8 ;  /* 0x0000761060087816 */ /* 0x001fd60000000008 */
[----:B------:R0:W-:Y:S01]  /*a390*/  @P6 STG.E.U16 desc[UR12][R120.64], R93 ;  /* 0x0000005d78006986 */ /* 0x0001e2000c10150c */
[----:B------:R-:W-:-:S05]  /*a3a0*/  IADD3 R92, P6, R21, R4, RZ ;  /* 0x00000004155c7210 */ /* 0x000fca0007fde0ff */
[----:B0-----:R-:W-:Y:S01]  /*a3b0*/  IMAD.X R93, R13, 0x1, R5, P6 ;  /* 0x000000010d5d7824 */ /* 0x001fe200030e0605 */
        /* <DEDUP_REMOVED lines=80> */
[----:B------:R-:W-:Y:S02]  /*a8c0*/  ISETP.GT.AND P6, PT, R0, 0x40, P5 ;  /* 0x000000400000780c */ /* 0x000fe40002fc4270 */
[----:B0-----:R-:W-:-:S11]  /*a8d0*/  LOP3.LUT R107, R9, 0x70, RZ, 0xfc, !PT ;  /* 0x00000070096b7812 */ /* 0x001fd600078efcff */
[----:B------:R-:W-:Y:S01]  /*a8e0*/  @P6 STG.E.U16 desc[UR12][R126.64], R8 ;  /* 0x000000087e006986 */ /* 0x000fe2000c10150c */
[----:B------:R-:W-:-:S05]  /*a8f0*/  IADD3 R122, P6, R105, R2, RZ ;  /* 0x00000002697a7210 */ /* 0x000fca0007fde0ff */
[----:B------:R-:W-:Y:S01]  /*a900*/  IMAD.X R123, R13, 0x1, R3, P6 ;  /* 0x000000010d7b7824 */ /* 0x000fe200030e0603 */
[----:B------:R-:W-:-:S13]  /*a910*/  ISETP.GT.AND P6, PT, R0, 0x40, P4 ;  /* 0x000000400000780c */ /* 0x000fda00027c4270 */
[----:B------:R0:W-:Y:S01]  /*a920*/  @P6 STG.E.U16 desc[UR12][R120.64], R109 ;  /* 0x0000006d78006986 */ /* 0x0001e2000c10150c */
[----:B------:R-:W-:-:S05]  /*a930*/  IADD3 R108, P6, R99, R4, RZ ;  /* 0x00000004636c7210 */ /* 0x000fca0007fde0ff */
[----:B0-----:R-:W-:Y:S01]  /*a940*/  IMAD.X R109, R13, 0x1, R5, P6 ;  /* 0x000000010d6d7824 */ /* 0x001fe200030e0605 */
[----:B------:R-:W-:-:S13]  /*a950*/  ISETP.GT.AND P6, PT, R0, 0x48, P5 ;  /* 0x000000480000780c */ /* 0x000fda0002fc4270 */
[----:B------:R0:W-:Y:S01]  /*a960*/  @P6 STG.E.U16 desc[UR12][R108.64], R110 ;  /* 0x0000006e6c006986 */ /* 0x0001e2000c10150c */
[----:B------:R-:W-:-:S05]  /*a970*/  IADD3 R126, P6, R101, R4, RZ ;  /* 0x00000004657e7210 */ /* 0x000fca0007fde0ff */
[----:B------:R-:W-:Y:S01]  /*a980*/  IMAD.X R127, R13, 0x1, R5, P6 ;  /* 0x000000010d7f7824 */ /* 0x000fe200030e0605 */
[----:B------:R-:W-:Y:S02]  /*a990*/  ISETP.GT.AND P6, PT, R0, 0x48, P4 ;  /* 0x000000480000780c */ /* 0x000fe400027c4270 */
[----:B0-----:R-:W-:-:S11]  /*a9a0*/  LOP3.LUT R109, R9, 0x72, RZ, 0xfc, !PT ;  /* 0x00000072096d7812 */ /* 0x001fd600078efcff */
[----:B------:R0:W-:Y:S01]  /*a9b0*/  @P6 STG.E.U16 desc[UR12][R126.64], R111 ;  /* 0x0000006f7e006986 */ /* 0x0001e2000c10150c */
[----:B------:R-:W-:-:S05]  /*a9c0*/  IADD3 R120, P6, R107, R2, RZ ;  /* 0x000000026b787210 */ /* 0x000fca0007fde0ff */
[----:B------:R-:W-:Y:S01]  /*a9d0*/  IMAD.X R121, R13, 0x1, R3, P6 ;  /* 0x000000010d797824 */ /* 0x000fe200030e0603 */
[----:B------:R-:W-:-:S13]  /*a9e0*/  ISETP.GT.AND P6, PT, R0, 0x40, P3 ;  /* 0x000000400000780c */ /* 0x000fda0001fc4270 */
        /* <DEDUP_REMOVED lines=13> */
[----:B-1----:R-:W-:-:S05]  /*aac0*/  IADD3 R112, P6, R107, R4, RZ ;  /* 0x000000046b707210 */ /* 0x002fca0007fde0ff */
[----:B--2---:R-:W-:Y:S01]  /*aad0*/  IMAD.X R113, R13, 0x1, R5, P6 ;  /* 0x000000010d717824 */ /* 0x004fe200030e0605 */
[----:B------:R-:W-:-:S13]  /*aae0*/  ISETP.GT.AND P6, PT, R0, 0x40, P2 ;  /* 0x000000400000780c */ /* 0x000fda00017c4270 */
[----:B------:R-:W-:Y:S01]  /*aaf0*/  @P6 STG.E.U16 desc[UR12][R120.64], R116 ;  /* 0x0000007478006986 */ /* 0x000fe2000c10150c */
[----:B------:R-:W-:-:S05]  /*ab00*/  IADD3 R4, P6, R109, R4, RZ ;  /* 0x000000046d047210 */ /* 0x000fca0007fde0ff */
[----:B------:R-:W-:Y:S01]  /*ab10*/  IMAD.X R5, R13, 0x1, R5, P6 ;  /* 0x000000010d057824 */ /* 0x000fe200030e0605 */
[----:B------:R-:W-:-:S13]  /*ab20*/  ISETP.GT.AND P6, PT, R0, 0x40, P0 ;  /* 0x000000400000780c */ /* 0x000fda00007c4270 */
[----:B------:R-:W-:Y:S01]  /*ab30*/  @P6 STG.E.U16 desc[UR12][R128.64], R117 ;  /* 0x0000007580006986 */ /* 0x000fe2000c10150c */
[----:B---3--:R-:W-:-:S05]  /*ab40*/  IADD3 R2, P6, R6, R9, RZ ;  /* 0x0000000906027210 */ /* 0x008fca0007fde0ff */
[----:B------:R-:W-:Y:S01]  /*ab50*/  IMAD.X R3, R7, 0x1, R13, P6 ;  /* 0x0000000107037824 */ /* 0x000fe200030e060d */
[----:B------:R-:W-:-:S13]  /*ab60*/  ISETP.GT.AND P6, PT, R0, 0x48, P2 ;  /* 0x000000480000780c */ /* 0x000fda00017c4270 */
[----:B------:R1:W-:Y:S01]  /*ab70*/  @P6 STG.E.U16 desc[UR12][R112.64], R118 ;  /* 0x0000007670006986 */ /* 0x0003e2000c10150c */
[----:B0-----:R-:W-:-:S05]  /*ab80*/  IADD3 R110, P6, R15, R6, RZ ;  /* 0x000000060f6e7210 */ /* 0x001fca0007fde0ff */
[----:B------:R-:W-:Y:S01]  /*ab90*/  IMAD.X R111, R7, 0x1, R13, P6 ;  /* 0x00000001076f7824 */ /* 0x000fe200030e060d */
[----:B------:R-:W-:-:S13]  /*aba0*/  ISETP.GT.AND P6, PT, R0, 0x48, P0 ;  /* 0x000000480000780c */ /* 0x000fda00007c4270 */
[----:B------:R0:W-:Y:S01]  /*abb0*/  @P6 STG.E.U16 desc[UR12][R4.64], R119 ;  /* 0x0000007704006986 */ /* 0x0001e2000c10150c */
[----:B------:R-:W-:-:S05]  /*abc0*/  IADD3 R114, P6, R21, R6, RZ ;  /* 0x0000000615727210 */ /* 0x000fca0007fde0ff */
[----:B------:R-:W-:Y:S01]  /*abd0*/  IMAD.X R115, R7, 0x1, R13, P6 ;  /* 0x0000000107737824 */ /* 0x000fe200030e060d */
[----:B------:R-:W-:-:S04]  /*abe0*/  ISETP.GT.AND P6, PT, R10, RZ, PT ;  /* 0x000000ff0a00720c */ /* 0x000fc80003fc4270 */
[----:B------:R-:W-:-:S13]  /*abf0*/  ISETP.GT.AND P6, PT, R0, 0x80, P6 ;  /* 0x000000800000780c */ /* 0x000fda00037c4270 */
[----:B------:R2:W-:Y:S01]  /*ac00*/  @P6 STG.E.U16 desc[UR12][R2.64], R56 ;  /* 0x0000003802006986 */ /* 0x0005e2000c10150c */
[----:B-1----:R-:W-:-:S05]  /*ac10*/  IADD3 R112, P6, R23, R6, RZ ;  /* 0x0000000617707210 */ /* 0x002fca0007fde0ff */
[----:B------:R-:W-:Y:S01]  /*ac20*/  IMAD.X R113, R7, 0x1, R13, P6 ;  /* 0x0000000107717824 */ /* 0x000fe200030e060d */
[----:B------:R-:W-:-:S04]  /*ac30*/  ISETP.GT.AND P6, PT, R10, 0x1, PT ;  /* 0x000000010a00780c */ /* 0x000fc80003fc4270 */
[----:B------:R-:W-:-:S13]  /*ac40*/  ISETP.GT.AND P6, PT, R0, 0x80, P6 ;  /* 0x000000800000780c */ /* 0x000fda00037c4270 */
[----:B------:R1:W-:Y:S01]  /*ac50*/  @P6 STG.E.U16 desc[UR12][R110.64], R57 ;  /* 0x000000396e006986 */ /* 0x0003e2000c10150c */
[----:B0-----:R-:W-:-:S05]  /*ac60*/  IADD3 R4, P6, R16, R9, RZ ;  /* 0x0000000910047210 */ /* 0x001fca0007fde0ff */
[----:B------:R-:W-:Y:S01]  /*ac70*/  IMAD.X R5, R17, 0x1, R13, P6 ;  /* 0x0000000111057824 */ /* 0x000fe200030e060d */
[----:B------:R-:W-:-:S04]  /*ac80*/  ISETP.GT.AND P6, PT, R10, RZ, PT ;  /* 0x000000ff0a00720c */ /* 0x000fc80003fc4270 */
[----:B------:R-:W-:-:S13]  /*ac90*/  ISETP.GT.AND P6, PT, R0, 0x88, P6 ;  /* 0x000000880000780c */ /* 0x000fda00037c4270 */
[----:B------:R-:W-:Y:S01]  /*aca0*/  @P6 STG.E.U16 desc[UR12][R4.64], R58 ;  /* 0x0000003a04006986 */ /* 0x000fe2000c10150c */
[----:B--2---:R-:W-:-:S05]  /*acb0*/  IADD3 R56, P6, R16, R15, RZ ;  /* 0x0000000f10387210 */ /* 0x004fca0007fde0ff */
[----:B-1----:R-:W-:Y:S01]  /*acc0*/  IMAD.X R57, R17, 0x1, R13, P6 ;  /* 0x0000000111397824 */ /* 0x002fe200030e060d */
[----:B------:R-:W-:-:S04]  /*acd0*/  ISETP.GT.AND P6, PT, R10, 0x1, PT ;  /* 0x000000010a00780c */ /* 0x000fc80003fc4270 */
[----:B------:R-:W-:-:S13]  /*ace0*/  ISETP.GT.AND P6, PT, R0, 0x88, P6 ;  /* 0x000000880000780c */ /* 0x000fda00037c4270 */
[----:B------:R0:W-:Y:S01]  /*acf0*/  @P6 STG.E.U16 desc[UR12][R56.64], R59 ;  /* 0x0000003b38006986 */ /* 0x0001e2000c10150c */
        /* <DEDUP_REMOVED lines=10> */
[----:B0-----:R-:W-:-:S05]  /*ada0*/  IADD3 R56, P6, R21, R16, RZ ;  /* 0x0000001015387210 */ /* 0x001fca0007fde0ff */
        /* <DEDUP_REMOVED lines=9> */
[----:B-1----:R-:W-:-:S05]  /*ae40*/  IADD3 R60, P6, R91, R6, RZ ;  /* 0x000000065b3c7210 */ /* 0x002fca0007fde0ff */
[----:B--2---:R-:W-:Y:S01]  /*ae50*/  IMAD.X R61, R7, 0x1, R13, P6 ;  /* 0x00000001073d7824 */ /* 0x004fe200030e060d */
[----:B------:R-:W-:-:S04]  /*ae60*/  ISETP.GT.AND P6, PT, R10, 0x10, PT ;  /* 0x000000100a00780c */ /* 0x000fc80003fc4270 */
[----:B------:R-:W-:-:S13]  /*ae70*/  ISETP.GT.AND P6, PT, R0, 0x80, P6 ;  /* 0x000000800000780c */ /* 0x000fda00037c4270 */
[----:B------:R1:W-:Y:S01]  /*ae80*/  @P6 STG.E.U16 desc[UR12][R110.64], R64 ;  /* 0x000000406e006986 */ /* 0x0003e2000c10150c */
[----:B0-----:R-:W-:-:S05]  /*ae90*/  IADD3 R62, P6, R93, R6, RZ ;  /* 0x000000065d3e7210 */ /* 0x001fca0007fde0ff */
[----:B---3--:R-:W-:Y:S01]  /*aea0*/  IMAD.X R63, R7, 0x1, R13, P6 ;  /* 0x00000001073f7824 */ /* 0x008fe200030e060d */
        /* <DEDUP_REMOVED lines=14> */
[----:B0-----:R-:W-:Y:S01]  /*af90*/  IMAD.X R65, R7, 0x1, R13, P6 ;  /* 0x0000000107417824 */ /* 0x001fe200030e060d */
[----:B------:R-:W-:-:S04]  /*afa0*/  ISETP.GT.AND P6, PT, R10, 0x18, PT ;  /* 0x000000180a00780c */ /* 0x000fc80003fc4270 */
[----:B------:R-:W-:-:S13]  /*afb0*/  ISETP.GT.AND P6, PT, R0, 0x80, P6 ;  /* 0x000000800000780c */ /* 0x000fda00037c4270 */
[----:B------:R0:W-:Y:S01]  /*afc0*/  @P6 STG.E.U16 desc[UR12][R60.64], R68 ;  /* 0x000000443c006986 */ /* 0x0001e2000c10150c */
[----:B--2---:R-:W-:-:S05]  /*afd0*/  IADD3 R66, P6, R97, R6, RZ ;  /* 0x0000000661427210 */ /* 0x004fca0007fde0ff */
        /* <DEDUP_REMOVED lines=19> */
[----:B-1----:R-:W-:-:S05]  /*b110*/  IADD3 R62, P6, R101, R6, RZ ;  /* 0x00000006653e7210 */ /* 0x002fca0007fde0ff */
[----:B------:R-:W-:Y:S01]  /*b120*/  IMAD.X R63, R7, 0x1, R13, P6 ;  /* 0x00000001073f7824 */ /* 0x000fe200030e060d */
[----:B------:R-:W-:-:S04]  /*b130*/  ISETP.GT.AND P6, PT, R10, 0x21, PT ;  /* 0x000000210a00780c */ /* 0x000fc80003fc4270 */
[----:B------:R-:W-:-:S13]  /*b140*/  ISETP.GT.AND P6, PT, R0, 0x80, P6 ;  /* 0x000000800000780c */ /* 0x000fda00037c4270 */
[----:B------:R1:W-:Y:S01]  /*b150*/  @P6 STG.E.U16 desc[UR12][R66.64], R73 ;  /* 0x0000004942006986 */ /* 0x0003e2000c10150c */
[----:B--2---:R-:W-:-:S05]  /*b160*/  IADD3 R56, P6, R95, R16, RZ ;  /* 0x000000105f387210 */ /* 0x004fca0007fde0ff */
[----:B------:R-:W-:Y:S01]  /*b170*/  IMAD.X R57, R17, 0x1, R13, P6 ;  /* 0x0000000111397824 */ /* 0x000fe200030e060d */
[----:B------:R-:W-:-:S04]  /*b180*/  ISETP.GT.AND P6, PT, R10, 0x20, PT ;  /* 0x000000200a00780c */ /* 0x000fc80003fc4270 */
[----:B------:R-:W-:-:S13]  /*b190*/  ISETP.GT.AND P6, PT, R0, 0x88, P6 ;  /* 0x000000880000780c */ /* 0x000fda00037c4270 */
[----:B------:R2:W-:Y:S01]  /*b1a0*/  @P6 STG.E.U16 desc[UR12][R56.64], R74 ;  /* 0x0000004a38006986 */ /* 0x0005e2000c10150c */
[----:B---3--:R-:W-:-:S05]  /*b1b0*/  IADD3 R58, P6, R97, R16, RZ ;  /* 0x00000010613a7210 */ /* 0x008fca0007fde0ff */
[----:B------:R-:W-:Y:S01]  /*b1c0*/  IMAD.X R59, R17, 0x1, R13, P6 ;  /* 0x00000001113b7824 */ /* 0x000fe200030e060d */
[----:B------:R-:W-:-:S04]  /*b1d0*/  ISETP.GT.AND P6, PT, R10, 0x21, PT ;  /* 0x000000210a00780c */ /* 0x000fc80003fc4270 */
[----:B------:R-:W-:-:S13]  /*b1e0*/  ISETP.GT.AND P6, PT, R0, 0x88, P6 ;  /* 0x000000880000780c */ /* 0x000fda00037c4270 */
[----:B------:R3:W-:Y:S01]  /*b1f0*/  @P6 STG.E.U16 desc[UR12][R58.64], R75 ;  /* 0x0000004b3a006986 */ /* 0x0007e2000c10150c */
[----:B0-----:R-:W-:-:S05]  /*b200*/  IADD3 R64, P6, R103, R6, RZ ;  /* 0x0000000667407210 */ /* 0x001fca0007fde0ff */
[----:B------:R-:W-:Y:S01]  /*b210*/  IMAD.X R65, R7, 0x1, R13, P6 ;  /* 0x0000000107417824 */ /* 0x000fe200030e060d */
[----:B------:R-:W-:-:S13]  /*b220*/  ISETP.GT.AND P6, PT, R0, 0x80, P5 ;  /* 0x000000800000780c */ /* 0x000fda0002fc4270 */
[----:B------:R0:W-:Y:S01]  /*b230*/  @P6 STG.E.U16 desc[UR12][R60.64], R76 ;  /* 0x0000004c3c006986 */ /* 0x0001e2000c10150c */
[----:B-1----:R-:W-:-:S05]  /*b240*/  IADD3 R66, P6, R105, R6, RZ ;  /* 0x0000000669427210 */ /* 0x002fca0007fde0ff */
[----:B------:R-:W-:Y:S01]  /*b250*/  IMAD.X R67, R7, 0x1, R13, P6 ;  /* 0x0000000107437824 */ /* 0x000fe200030e060d */
[----:B------:R-:W-:-:S13]  /*b260*/  ISETP.GT.AND P6, PT, R0, 0x80, P4 ;  /* 0x000000800000780c */ /* 0x000fda00027c4270 */
[----:B------:R1:W-:Y:S01]  /*b270*/  @P6 STG.E.U16 desc[UR12][R62.64], R77 ;  /* 0x0000004d3e006986 */ /* 0x0003e2000c10150c */
[----:B--2---:R-:W-:-:S05]  /*b280*/  IADD3 R56, P6, R99, R16, RZ ;  /* 0x0000001063387210 */ /* 0x004fca0007fde0ff */
[----:B------:R-:W-:Y:S01]  /*b290*/  IMAD.X R57, R17, 0x1, R13, P6 ;  /* 0x0000000111397824 */ /* 0x000fe200030e060d */
[----:B------:R-:W-:-:S13]  /*b2a0*/  ISETP.GT.AND P6, PT, R0, 0x88, P5 ;  /* 0x000000880000780c */ /* 0x000fda0002fc4270 */
[----:B------:R2:W-:Y:S01]  /*b2b0*/  @P6 STG.E.U16 desc[UR12][R56.64], R78 ;  /* 0x0000004e38006986 */ /* 0x0005e2000c10150c */
[----:B---3--:R-:W-:-:S05]  /*b2c0*/  IADD3 R58, P6, R101, R16, RZ ;  /* 0x00000010653a7210 */ /* 0x008fca0007fde0ff */
[----:B------:R-:W-:Y:S01]  /*b2d0*/  IMAD.X R59, R17, 0x1, R13, P6 ;  /* 0x00000001113b7824 */ /* 0x000fe200030e060d */
[----:B------:R-:W-:-:S13]  /*b2e0*/  ISETP.GT.AND P6, PT, R0, 0x88, P4 ;  /* 0x000000880000780c */ /* 0x000fda00027c4270 */
[----:B------:R3:W-:Y:S01]  /*b2f0*/  @P6 STG.E.U16 desc[UR12][R58.64], R79 ;  /* 0x0000004f3a006986 */ /* 0x0007e2000c10150c */
[----:B0-----:R-:W-:-:S05]  /*b300*/  IADD3 R60, P6, R107, R6, RZ ;  /* 0x000000066b3c7210 */ /* 0x001fca0007fde0ff */
[----:B------:R-:W-:Y:S01]  /*b310*/  IMAD.X R61, R7, 0x1, R13, P6 ;  /* 0x00000001073d7824 */ /* 0x000fe200030e060d */
[----:B------:R-:W-:-:S13]  /*b320*/  ISETP.GT.AND P6, PT, R0, 0x80, P3 ;  /* 0x000000800000780c */ /* 0x000fda0001fc4270 */
[----:B------:R-:W-:Y:S01]  /*b330*/  @P6 STG.E.U16 desc[UR12][R64.64], R80 ;  /* 0x0000005040006986 */ /* 0x000fe2000c10150c */
[----:B-1----:R-:W-:-:S05]  /*b340*/  IADD3 R62, P6, R109, R6, RZ ;  /* 0x000000066d3e7210 */ /* 0x002fca0007fde0ff */
[----:B------:R-:W-:Y:S01]  /*b350*/  IMAD.X R63, R7, 0x1, R13, P6 ;  /* 0x00000001073f7824 */ /* 0x000fe200030e060d */
[----:B------:R-:W-:-:S13]  /*b360*/  ISETP.GT.AND P6, PT, R0, 0x80, P1 ;  /* 0x000000800000780c */ /* 0x000fda0000fc4270 */
[----:B------:R-:W-:Y:S01]  /*b370*/  @P6 STG.E.U16 desc[UR12][R66.64], R81 ;  /* 0x0000005142006986 */ /* 0x000fe2000c10150c */
[----:B------:R-:W-:-:S05]  /*b380*/  IADD3 R6, P6, R103, R16, RZ ;  /* 0x0000001067067210 */ /* 0x000fca0007fde0ff */
        /* <DEDUP_REMOVED lines=15> */
[----:B------:R-:W-:-:S05]  /*b480*/  IADD3 R16, P6, R2, R9, RZ ;  /* 0x0000000902107210 */ /* 0x000fca0007fde0ff */
        /* <DEDUP_REMOVED lines=9> */
[----:B------:R-:W-:-:S04]  /*b520*/  ISETP.GT.AND P6, PT, R10, RZ, PT ;  /* 0x000000ff0a00720c */ /* 0x000fc80003fc4270 */
[----:B------:R-:W-:-:S13]  /*b530*/  ISETP.GT.AND P6, PT, R0, 0xc0, P6 ;  /* 0x000000c00000780c */ /* 0x000fda00037c4270 */
[----:B------:R2:W-:Y:S01]  /*b540*/  @P6 STG.E.U16 desc[UR12][R16.64], R24 ;  /* 0x0000001810006986 */ /* 0x0005e2000c10150c */
[----:B0-----:R-:W-:-:S05]  /*b550*/  IADD3 R58, P6, R2, R23, RZ ;  /* 0x00000017023a7210 */ /* 0x001fca0007fde0ff */
[----:B------:R-:W-:Y:S01]  /*b560*/  IMAD.X R59, R3, 0x1, R13, P6 ;  /* 0x00000001033b7824 */ /* 0x000fe200030e060d */
[----:B------:R-:W-:-:S04]  /*b570*/  ISETP.GT.AND P6, PT, R10, 0x1, PT ;  /* 0x000000010a00780c */ /* 0x000fc80003fc4270 */
[----:B------:R-:W-:-:S13]  /*b580*/  ISETP.GT.AND P6, PT, R0, 0xc0, P6 ;  /* 0x000000c00000780c */ /* 0x000fda00037c4270 */
[----:B------:R-:W-:Y:S01]  /*b590*/  @P6 STG.E.U16 desc[UR12][R56.64], R25 ;  /* 0x0000001938006986 */ /* 0x000fe2000c10150c */
[----:B-1----:R-:W-:-:S05]  /*b5a0*/  IADD3 R6, P6, R4, R9, RZ ;  /* 0x0000000904067210 */ /* 0x002fca0007fde0ff */
[----:B------:R-:W-:Y:S01]  /*b5b0*/  IMAD.X R7, R5, 0x1, R13, P6 ;  /* 0x0000000105077824 */ /* 0x000fe200030e060d */
[----:B------:R-:W-:-:S04]  /*b5c0*/  ISETP.GT.AND P6, PT, R10, RZ, PT ;  /* 0x000000ff0a00720c */ /* 0x000fc80003fc4270 */
        /* <DEDUP_REMOVED lines=11> */
[----:B------:R-:W-:Y:S01]  /*b680*/  @P6 STG.E.U16 desc[UR12][R60.64], R28 ;  /* 0x0000001c3c006986 */ /* 0x000fe2000c10150c */
[----:B--2---:R-:W-:-:S05]  /*b690*/  IADD3 R16, P6, R2, R89, RZ ;  /* 0x0000005902107210 */ /* 0x004fca0007fde0ff */
[----:B------:R-:W-:Y:S01]  /*b6a0*/  IMAD.X R17, R3, 0x1, R13, P6 ;  /* 0x0000000103117824 */ /* 0x000fe200030e060d */
[----:B------:R-:W-:-:S04]  /*b6b0*/  ISETP.GT.AND P6, PT, R10, 0x9, PT ;  /* 0x000000090a00780c */ /* 0x000fc80003fc4270 */
[----:B------:R-:W-:-:S13]  /*b6c0*/  ISETP.GT.AND P6, PT, R0, 0xc0, P6 ;  /* 0x000000c00000780c */ /* 0x000fda00037c4270 */
[----:B------:R-:W-:Y:S01]  /*b6d0*/  @P6 STG.E.U16 desc[UR12][R58.64], R29 ;  /* 0x0000001d3a006986 */ /* 0x000fe2000c10150c */
        /* <DEDUP_REMOVED lines=34> */
[----:B------:R-:W-:Y:S01]  /*b900*/  @P6 STG.E.U16 desc[UR12][R20.64], R36 ;  /* 0x0000002414006986 */ /* 0x000fe2000c10150c */
[----:B---3--:R-:W-:-:S05]  /*b910*/  IADD3 R16, P6, R2, R97, RZ ;  /* 0x0000006102107210 */ /* 0x008fca0007fde0ff */
        /* <DEDUP_REMOVED lines=23> */
[----:B------:R-:W-:Y:S01]  /*ba90*/  @P6 STG.E.U16 desc[UR12][R16.64], R41 ;  /* 0x0000002910006986 */ /* 0x000fe2000c10150c */
[----:B------:R-:W-:-:S04]  /*baa0*/  ISETP.GT.AND P6, PT, R10, 0x20, PT ;  /* 0x000000200a00780c */ /* 0x000fc80003fc4270 */
[----:B------:R-:W-:-:S13]  /*bab0*/  ISETP.GT.AND P6, PT, R0, 0xc8, P6 ;  /* 0x000000c80000780c */ /* 0x000fda00037c4270 */
[----:B------:R-:W-:Y:S01]  /*bac0*/  @P6 STG.E.U16 desc[UR12][R18.64], R42 ;  /* 0x0000002a12006986 */ /* 0x000fe2000c10150c */
[----:B------:R-:W-:-:S04]  /*bad0*/  ISETP.GT.AND P6, PT, R10, 0x21, PT ;  /* 0x000000210a00780c */ /* 0x000fc80003fc4270 */
[----:B------:R-:W-:-:S13]  /*bae0*/  ISETP.GT.AND P6, PT, R0, 0xc8, P6 ;  /* 0x000000c80000780c */ /* 0x000fda00037c4270 */
[----:B------:R0:W-:Y:S01]  /*baf0*/  @P6 STG.E.U16 desc[UR12][R6.64], R43 ;  /* 0x0000002b06006986 */ /* 0x0001e2000c10150c */
[----:B-1----:R-:W-:-:S05]  /*bb00*/  IADD3 R8, P6, R2, R99, RZ ;  /* 0x0000006302087210 */ /* 0x002fca0007fde0ff */
[----:B------:R-:W-:Y:S01]  /*bb10*/  IMAD.X R9, R3, 0x1, R13, P6 ;  /* 0x0000000103097824 */ /* 0x000fe200030e060d */
[C---:B------:R-:W-:Y:S02]  /*bb20*/  ISETP.GT.AND P6, PT, R0.reuse, 0xc0, P5 ;  /* 0x000000c00000780c */ /* 0x040fe40002fc4270 */
[----:B------:R-:W-:-:S11]  /*bb30*/  ISETP.GT.AND P5, PT, R0, 0xc8, P5 ;  /* 0x000000c80000780c */ /* 0x000fd60002fa4270 */
[----:B------:R1:W-:Y:S01]  /*bb40*/  @P6 STG.E.U16 desc[UR12][R8.64], R44 ;  /* 0x0000002c08006986 */ /* 0x0003e2000c10150c */
[----:B--2---:R-:W-:-:S05]  /*bb50*/  IADD3 R14, P6, R2, R101, RZ ;  /* 0x00000065020e7210 */ /* 0x004fca0007fde0ff */
[----:B------:R-:W-:Y:S01]  /*bb60*/  IMAD.X R15, R3, 0x1, R13, P6 ;  /* 0x00000001030f7824 */ /* 0x000fe200030e060d */
[C---:B------:R-:W-:Y:S02]  /*bb70*/  ISETP.GT.AND P6, PT, R0.reuse, 0xc0, P4 ;  /* 0x000000c00000780c */ /* 0x040fe400027c4270 */
[----:B------:R-:W-:-:S11]  /*bb80*/  ISETP.GT.AND P4, PT, R0, 0xc8, P4 ;  /* 0x000000c80000780c */ /* 0x000fd60002784270 */
[----:B------:R2:W-:Y:S01]  /*bb90*/  @P6 STG.E.U16 desc[UR12][R14.64], R45 ;  /* 0x0000002d0e006986 */ /* 0x0005e2000c10150c */
[----:B0-----:R-:W-:-:S05]  /*bba0*/  IADD3 R6, P6, R4, R99, RZ ;  /* 0x0000006304067210 */ /* 0x001fca0007fde0ff */
[----:B------:R-:W-:Y:S01]  /*bbb0*/  IMAD.X R7, R5, 0x1, R13, P6 ;  /* 0x0000000105077824 */ /* 0x000fe200030e060d */
[----:B-1----:R-:W-:-:S04]  /*bbc0*/  IADD3 R8, P6, R4, R101, RZ ;  /* 0x0000006504087210 */ /* 0x002fc80007fde0ff */
[----:B------:R0:W-:Y:S01]  /*bbd0*/  @P5 STG.E.U16 desc[UR12][R6.64], R46 ;  /* 0x0000002e06005986 */ /* 0x0001e2000c10150c */
[----:B------:R-:W-:Y:S01]  /*bbe0*/  ISETP.GT.AND P5, PT, R0, 0xc0, P3 ;  /* 0x000000c00000780c */ /* 0x000fe20001fa4270 */
[--C-:B------:R-:W-:Y:S01]  /*bbf0*/  IMAD.X R9, R5, 0x1, R13.reuse, P6 ;  /* 0x0000000105097824 */ /* 0x100fe200030e060d */
[----:B--2---:R-:W-:Y:S02]  /*bc00*/  IADD3 R14, P6, R2, R103, RZ ;  /* 0x00000067020e7210 */ /* 0x004fe40007fde0ff */
[C---:B------:R-:W-:Y:S02]  /*bc10*/  ISETP.GT.AND P3, PT, R0.reuse, 0xc8, P3 ;  /* 0x000000c80000780c */ /* 0x040fe40001f64270 */
[----:B------:R1:W-:Y:S01]  /*bc20*/  @P4 STG.E.U16 desc[UR12][R8.64], R47 ;  /* 0x0000002f08004986 */ /* 0x0003e2000c10150c */
[C---:B------:R-:W-:Y:S01]  /*bc30*/  ISETP.GT.AND P4, PT, R0.reuse, 0xc0, P1 ;  /* 0x000000c00000780c */ /* 0x040fe20000f84270 */
[----:B------:R-:W-:Y:S01]  /*bc40*/  IMAD.X R15, R3, 0x1, R13, P6 ;  /* 0x00000001030f7824 */ /* 0x000fe200030e060d */
[----:B------:R-:W-:-:S02]  /*bc50*/  ISETP.GT.AND P1, PT, R0, 0xc8, P1 ;  /* 0x000000c80000780c */ /* 0x000fc40000f24270 */
[-C--:B0-----:R-:W-:Y:S02]  /*bc60*/  IADD3 R6, P6, R2, R105.reuse, RZ ;  /* 0x0000006902067210 */ /* 0x081fe40007fde0ff */
[----:B------:R0:W-:Y:S03]  /*bc70*/  @P5 STG.E.U16 desc[UR12][R14.64], R48 ;  /* 0x000000300e005986 */ /* 0x0001e6000c10150c */
[--C-:B------:R-:W-:Y:S01]  /*bc80*/  IMAD.X R7, R3, 0x1, R13.reuse, P6 ;  /* 0x0000000103077824 */ /* 0x100fe200030e060d */
[C---:B------:R-:W-:Y:S02]  /*bc90*/  IADD3 R10, P6, R4.reuse, R105, RZ ;  /* 0x00000069040a7210 */ /* 0x040fe40007fde0ff */
[----:B-1----:R-:W-:Y:S02]  /*bca0*/  IADD3 R8, P5, R4, R103, RZ ;  /* 0x0000006704087210 */ /* 0x002fe40007fbe0ff */
[----:B------:R1:W-:Y:S01]  /*bcb0*/  @P4 STG.E.U16 desc[UR12][R6.64], R49 ;  /* 0x0000003106004986 */ /* 0x0003e2000c10150c */
[C-C-:B------:R-:W-:Y:S01]  /*bcc0*/  IMAD.X R11, R5.reuse, 0x1, R13.reuse, P6 ;  /* 0x00000001050b7824 */ /* 0x140fe200030e060d */
[C---:B------:R-:W-:Y:S01]  /*bcd0*/  ISETP.GT.AND P4, PT, R0.reuse, 0xc0, P2 ;  /* 0x000000c00000780c */ /* 0x040fe20001784270 */
[----:B------:R-:W-:Y:S01]  /*bce0*/  IMAD.X R9, R5, 0x1, R13, P5 ;  /* 0x0000000105097824 */ /* 0x000fe200028e060d */
[----:B------:R-:W-:-:S02]  /*bcf0*/  ISETP.GT.AND P5, PT, R0, 0xc0, P0 ;  /* 0x000000c00000780c */ /* 0x000fc400007a4270 */
[C---:B------:R-:W-:Y:S02]  /*bd00*/  ISETP.GT.AND P2, PT, R0.reuse, 0xc8, P2 ;  /* 0x000000c80000780c */ /* 0x040fe40001744270 */
[----:B------:R2:W-:Y:S01]  /*bd10*/  @P3 STG.E.U16 desc[UR12][R8.64], R50 ;  /* 0x0000003208003986 */ /* 0x0005e2000c10150c */
[----:B------:R-:W-:Y:S02]  /*bd20*/  ISETP.GT.AND P0, PT, R0, 0xc8, P0 ;  /* 0x000000c80000780c */ /* 0x000fe40000704270 */
[-C--:B0-----:R-:W-:Y:S01]  /*bd30*/  IADD3 R14, P3, R4, R107.reuse, RZ ;  /* 0x0000006b040e7210 */ /* 0x081fe20007f7e0ff */
[----:B------:R2:W-:Y:S01]  /*bd40*/  @P1 STG.E.U16 desc[UR12][R10.64], R51 ;  /* 0x000000330a001986 */ /* 0x0005e2000c10150c */
[C---:B-1----:R-:W-:Y:S02]  /*bd50*/  IADD3 R6, P6, R2.reuse, R107, RZ ;  /* 0x0000006b02067210 */ /* 0x042fe40007fde0ff */
[----:B------:R-:W-:Y:S01]  /*bd60*/  IADD3 R2, P1, R2, R109, RZ ;  /* 0x0000006d02027210 */ /* 0x000fe20007f3e0ff */
[----:B------:R-:W-:-:S02]  /*bd70*/  IMAD.X R15, R5, 0x1, R13, P3 ;  /* 0x00000001050f7824 */ /* 0x000fc400018e060d */
[C-C-:B------:R-:W-:Y:S01]  /*bd80*/  IMAD.X R7, R3.reuse, 0x1, R13.reuse, P6 ;  /* 0x0000000103077824 */ /* 0x140fe200030e060d */
[----:B------:R-:W-:Y:S01]  /*bd90*/  IADD3 R12, P6, R4, R109, RZ ;  /* 0x0000006d040c7210 */ /* 0x000fe20007fde0ff */
[----:B------:R-:W-:-:S03]  /*bda0*/  IMAD.X R3, R3, 0x1, R13, P1 ;  /* 0x0000000103037824 */ /* 0x000fc600008e060d */
[----:B------:R2:W-:Y:S04]  /*bdb0*/  @P4 STG.E.U16 desc[UR12][R6.64], R52 ;  /* 0x0000003406004986 */ /* 0x0005e8000c10150c */
[----:B------:R2:W-:Y:S04]  /*bdc0*/  @P5 STG.E.U16 desc[UR12][R2.64], R53 ;  /* 0x0000003502005986 */ /* 0x0005e8000c10150c */
[----:B------:R2:W-:Y:S01]  /*bdd0*/  @P2 STG.E.U16 desc[UR12][R14.64], R54 ;  /* 0x000000360e002986 */ /* 0x0005e2000c10150c */
[----:B------:R-:W-:Y:S05]  /*bde0*/  @!P0 EXIT ;  /* 0x000000000000894d */ /* 0x000fea0003800000 */
[----:B------:R-:W-:Y:S01]  /*bdf0*/  F2FP.F16.F32.PACK_AB R55, RZ, R55 ;  /* 0x00000037ff37723e */ /* 0x000fe200000000ff */
[----:B------:R-:W-:-:S05]  /*be00*/  IMAD.X R13, R5, 0x1, R13, P6 ;  /* 0x00000001050d7824 */ /* 0x000fca00030e060d */
[----:B------:R-:W-:Y:S01]  /*be10*/  STG.E.U16 desc[UR12][R12.64], R55 ;  /* 0x000000370c007986 */ /* 0x000fe2000c10150c */
[----:B------:R-:W-:Y:S05]  /*be20*/  EXIT ;  /* 0x000000000000794d */ /* 0x000fea0003800000 */
.L_x_14:
[----:B------:R-:W-:-:S13]  /*be30*/  ISETP.NE.AND P0, PT, R7, RZ, PT ;  /* 0x000000ff0700720c */ /* 0x000fda0003f05270 */
[----:B------:R-:W-:Y:S05]  /*be40*/  @P0 EXIT ;  /* 0x000000000000094d */ /* 0x000fea0003800000 */
[----:B------:R-:W-:-:S13]  /*be50*/  ELECT P0, URZ, PT ;  /* 0x00000000003f782f */ /* 0x000fda0003800000 */
[----:B------:R-:W-:Y:S05]  /*be60*/  @!P0 BRA `(.L_x_249) ;  /* 0x0000000800108947 */ /* 0x000fea0003800000 */
[----:B------:R-:W-:-:S13]  /*be70*/  ISETP.GE.AND P0, PT, R5, 0x1, PT ;  /* 0x000000010500780c */ /* 0x000fda0003f06270 */
[----:B------:R-:W-:Y:S05]  /*be80*/  @!P0 BRA `(.L_x_249) ;  /* 0x0000000800088947 */ /* 0x000fea0003800000 */
[----:B------:R-:W1:Y:S01]  /*be90*/  S2R R2, SR_CgaCtaId ;  /* 0x0000000000027919 */ /* 0x000e620000008800 */
[----:B------:R-:W-:Y:S01]  /*bea0*/  LOP3.LUT P0, RZ, R13, 0x1f, RZ, 0xc0, !PT ;  /* 0x0000001f0dff7812 */ /* 0x000fe2000780c0ff */
[----:B------:R-:W-:Y:S01]  /*beb0*/  IMAD.SHL.U32 R22, R12, 0x100, RZ ;  /* 0x000001000c167824 */ /* 0x000fe200078e00ff */
[----:B------:R-:W-:Y:S01]  /*bec0*/  ULDC UR4, c[0x0][0x384] ;  /* 0x0000e10000047ab9 */ /* 0x000fe20000000800 */
[C---:B------:R-:W-:Y:S01]  /*bed0*/  ISETP.NE.AND P1, PT, R0.reuse, RZ, PT ;  /* 0x000000ff0000720c */ /* 0x040fe20003f25270 */
[----:B------:R-:W-:Y:S01]  /*bee0*/  ULDC UR5, c[0x0][0x388] ;  /* 0x0000e20000057ab9 */ /* 0x000fe20000000800 */
[----:B------:R-:W-:Y:S01]  /*bef0*/  ISETP.NE.OR P0, PT, R0, RZ, !P0 ;  /* 0x000000ff0000720c */ /* 0x000fe20004705670 */
[----:B------:R-:W-:Y:S01]  /*bf00*/  IMAD.HI.U32 R3, R22, UR4, RZ ;  /* 0x0000000416037c27 */ /* 0x000fe2000f8e00ff */
[----:B------:R-:W-:Y:S02]  /*bf10*/  LOP3.LUT R23, R4, 0x2, RZ, 0xfc, !PT ;  /* 0x0000000204177812 */ /* 0x000fe400078efcff */
[----:B0-----:R-:W-:-:S02]  /*bf20*/  CS2R R8, SRZ ;  /* 0x0000000000087805 */ /* 0x001fc4000001ff00 */
[----:B--2--5:R-:W-:Y:S01]  /*bf30*/  CS2R R10, SRZ ;  /* 0x00000000000a7805 */ /* 0x024fe2000001ff00 */
[----:B------:R-:W-:Y:S01]  /*bf40*/  IMAD.SHL.U32 R21, R16, 0x40, RZ ;  /* 0x0000004010157824 */ /* 0x000fe200078e00ff */
[----:B------:R-:W-:Y:S01]  /*bf50*/  SHF.R.U32.HI R3, RZ, UR5, R3 ;  /* 0x00000005ff037c19 */ /* 0x000fe20008011603 */
[----:B------:R-:W-:Y:S02]  /*bf60*/  VIADD R24, R5, 0x1 ;  /* 0x0000000105187836 */ /* 0x000fe40000000000 */
[----:B------:R-:W-:Y:S02]  /*bf70*/  IMAD.MOV.U32 R6, RZ, RZ, 0x1 ;  /* 0x00000001ff067424 */ /* 0x000fe400078e00ff */
[----:B------:R-:W-:Y:S02]  /*bf80*/  IMAD.MOV.U32 R7, RZ, RZ, RZ ;  /* 0x000000ffff077224 */ /* 0x000fe400078e00ff */
[C---:B-1----:R-:W-:Y:S02]  /*bf90*/  IMAD.SHL.U32 R0, R2.reuse, 0x400, RZ ;  /* 0x0000040002007824 */ /* 0x042fe400078e00ff */
[----:B------:R-:W-:-:S03]  /*bfa0*/  IMAD.SHL.U32 R2, R2, 0x10, RZ ;  /* 0x0000001002027824 */ /* 0x000fc600078e00ff */
[----:B------:R-:W-:-:S07]  /*bfb0*/  LOP3.LUT R0, R0, 0x400, RZ, 0xc0, !PT ;  /* 0x0000040000007812 */ /* 0x000fce00078ec0ff */
.L_x_253:
[----:B------:R-:W4:Y:S01]  /*bfc0*/  S2R R13, SR_CgaCtaId ;  /* 0x00000000000d7919 */ /* 0x000f220000008800 */
[----:B------:R-:W-:-:S04]  /*bfd0*/  MOV R12, 0x400 ;  /* 0x00000400000c7802 */ /* 0x000fc80000000f00 */
[----:B----4-:R-:W-:Y:S02]  /*bfe0*/  LEA R14, R13, R12, 0x18 ;  /* 0x0000000c0d0e7211 */ /* 0x010fe400078ec0ff */
[----:B------:R-:W-:-:S03]  /*bff0*/  SHF.L.U32 R12, R6, 0x1f, RZ ;  /* 0x0000001f060c7819 */ /* 0x000fc600000006ff */
[----:B------:R-:W-:-:S07]  /*c000*/  IMAD R13, R7, 0x8, R14 ;  /* 0x00000008070d7824 */ /* 0x000fce00078e020e */
.L_x_250:
[----:B0-----:R0:W1:Y:S02]  /*c010*/  SYNCS.PHASECHK.TRANS64.TRYWAIT P2, [R13+URZ+0x37058], R12 ;  /* 0x0370580c0d0075a7 */ /* 0x001064000804017f */
[----:B-1----:R-:W-:Y:S05]  /*c020*/  @!P2 NANOSLEEP.SYNCS 0x989680 ;  /* 0x009896800000a95d */ /* 0x002fea0003900000 */
[----:B------:R-:W1:Y:S02]  /*c030*/  @!P2 SYNCS.PHASECHK.TRANS64 P2, [R13+URZ+0x37058], R12 ;  /* 0x0370580c0d00a5a7 */ /* 0x000e64000804007f */
[----:B-1----:R-:W-:Y:S05]  /*c040*/  @!P2 BRA `(.L_x_250) ;  /* 0xfffffffc00f0a947 */ /* 0x002fea000383ffff */
[----:B0-----:R-:W0:Y:S02]  /*c050*/  @!P1 LDC R12, c[0x0][0x580] ;  /* 0x00016000ff0c9b82 */ /* 0x001e240000000800 */
[----:B0-----:R0:W-:Y:S02]  /*c060*/  @!P1 SYNCS.ARRIVE.TRANS64 RZ, [R13+URZ+0x37000], R12 ;  /* 0x0370000c0dff99a7 */ /* 0x0011e4000800003f */
[----:B0-----:R-:W-:-:S04]  /*c070*/  PRMT R12, R23, 0x9910, RZ ;  /* 0x00009910170c7816 */ /* 0x001fc800000000ff */
[----:B------:R-:W-:-:S13]  /*c080*/  ISETP.NE.AND P2, PT, R12, 0x2, PT ;  /* 0x000000020c00780c */ /* 0x000fda0003f45270 */
[----:B------:R-:W-:Y:S05]  /*c090*/  @P2 BRA `(.L_x_251) ;  /* 0x0000000000042947 */ /* 0x000fea0003800000 */
[----:B------:R-:W-:Y:S01]  /*c0a0*/  BPT.TRAP 0x1 ;  /* 0x000000040000795c */ /* 0x000fe20000300000 */
.L_x_251:
[----:B------:R-:W-:Y:S05]  /*c0b0*/  @P0 BRA `(.L_x_252) ;  /* 0x0000000000040947 */ /* 0x000fea0003800000 */
[----:B------:R-:W-:Y:S01]  /*c0c0*/  BPT.TRAP 0x1 ;  /* 0x000000040000795c */ /* 0x000fe20000300000 */
.L_x_252:
[----:B---3--:R-:W0:Y:S01]  /*c0d0*/  LDC R15, c[0x0][0x380] ;  /* 0x0000e000ff0f7b82 */ /* 0x008e220000000800 */
[----:B------:R-:W-:Y:S01]  /*c0e0*/  R2UR UR4, R3 ;  /* 0x00000000030472ca */ /* 0x000fe200000e0000 */
[----:B------:R-:W-:Y:S01]  /*c0f0*/  ULDC UR24, c[0x0][0x38c] ;  /* 0x0000e30000187ab9 */ /* 0x000fe20000000800 */
[----:B------:R-:W-:Y:S01]  /*c100*/  R2UR UR13, R22 ;  /* 0x00000000160d72ca */ /* 0x000fe200000e0000 */
[----:B------:R-:W-:Y:S01]  /*c110*/  UISETP.NE.AND UP0, UPT, UR24, 0x1, UPT ;  /* 0x000000011800788c */ /* 0x000fe2000bf05270 */
[----:B------:R-:W-:Y:S01]  /*c120*/  R2UR UR17, R13 ;  /* 0x000000000d1172ca */ /* 0x000fe200000e0000 */
[----:B------:R-:W-:Y:S01]  /*c130*/  ULDC UR12, c[0x0][0x3ec] ;  /* 0x0000fb00000c7ab9 */ /* 0x000fe20000000800 */
[----:B------:R-:W-:Y:S01]  /*c140*/  R2UR UR10, R14 ;  /* 0x000000000e0a72ca */ /* 0x000fe200000e0000 */
[----:B------:R-:W1:Y:S01]  /*c150*/  LDC.64 R16, c[0x0][0x3f8] ;  /* 0x0000fe00ff107b82 */ /* 0x000e620000000a00 */
[----:B------:R-:W-:Y:S01]  /*c160*/  R2UR UR16, R7 ;  /* 0x00000000071072ca */ /* 0x000fe200000e0000 */
[----:B------:R-:W-:Y:S01]  /*c170*/  VIADD R24, R24, 0xffffffff ;  /* 0xffffffff18187836 */ /* 0x000fe20000000000 */
[----:B------:R-:W-:Y:S01]  /*c180*/  R2UR UR18, R10 ;  /* 0x000000000a1272ca */ /* 0x000fe200000e0000 */
[----:B------:R-:W-:Y:S01]  /*c190*/  ULDC.64 UR28, c[0x0][0x198] ;  /* 0x00006600001c7ab9 */ /* 0x000fe20000000a00 */
[----:B------:R-:W-:Y:S01]  /*c1a0*/  R2UR UR31, R2 ;  /* 0x00000000021f72ca */ /* 0x000fe200000e0000 */
[----:B------:R-:W-:Y:S01]  /*c1b0*/  ULDC.64 UR20, c[0x0][0x3f0] ;  /* 0x0000fc0000147ab9 */ /* 0x000fe20000000a00 */
[----:B------:R-:W-:Y:S01]  /*c1c0*/  @UP0 ULDC.64 UR8, c[0x0][0x390] ;  /* 0x0000e40000080ab9 */ /* 0x000fe20000000a00 */
[----:B------:R-:W1:Y:S01]  /*c1d0*/  LDC.64 R18, c[0x0][0x3d0] ;  /* 0x0000f400ff127b82 */ /* 0x000e620000000a00 */
[----:B------:R-:W-:Y:S01]  /*c1e0*/  ISETP.GT.AND P6, PT, R24, 0x1, PT ;  /* 0x000000011800780c */ /* 0x000fe20003fc4270 */
[----:B------:R-:W-:Y:S01]  /*c1f0*/  UIADD3 UR17, UR17, 0x37000, URZ ;  /* 0x0003700011117890 */ /* 0x000fe2000fffe03f */
[----:B------:R-:W-:Y:S01]  /*c200*/  UMOV UR33, 0x30000 ;  /* 0x0003000000217882 */ /* 0x000fe20000000000 */
[----:B------:R-:W-:-:S02]  /*c210*/  UMOV UR26, 0x0 ;  /* 0x00000000001a7882 */ /* 0x000fc40000000000 */
[----:B------:R-:W-:Y:S01]  /*c220*/  ULEA UR16, UR16, UR10, 0xe ;  /* 0x0000000a10107291 */ /* 0x000fe2000f8e703f */
[----:B0-----:R-:W-:Y:S01]  /*c230*/  ISETP.NE.AND P2, PT, R15, 0x1, PT ;  /* 0x000000010f00780c */ /* 0x001fe20003f45270 */
[----:B------:R-:W0:Y:S01]  /*c240*/  LDC R20, c[0x0][0x400] ;  /* 0x00010000ff147b82 */ /* 0x000e220000000800 */
[----:B------:R-:W-:Y:S01]  /*c250*/  USHF.L.U32 UR18, UR18, 0x5, URZ ;  /* 0x0000000512127899 */ /* 0x000fe2000800063f */
[----:B------:R-:W-:-:S10]  /*c260*/  UMOV UR27, 0x10000000 ;  /* 0x10000000001b7882 */ /* 0x000fd40000000000 */
[----:B------:R-:W-:Y:S01]  /*c270*/  @P2 IMAD.U32 R12, RZ, RZ, UR4 ;  /* 0x00000004ff0c2e24 */ /* 0x000fe2000f8e00ff */
[----:B------:R-:W-:Y:S01]  /*c280*/  ULDC.64 UR4, c[0x0][0x3c8] ;  /* 0x0000f20000047ab9 */ /* 0x000fe20000000a00 */
[----:B-1----:R-:W-:-:S03]  /*c290*/  IMAD R13, R9, R18, R17 ;  /* 0x00000012090d7224 */ /* 0x002fc600078e0211 */
[----:B------:R-:W-:Y:S01]  /*c2a0*/  @P2 R2UR UR13, R12 ;  /* 0x000000000c0d22ca */ /* 0x000fe200000e0000 */
[C---:B------:R-:W-:Y:S02]  /*c2b0*/  IMAD R12, R7.reuse, 0x800, R0 ;  /* 0x00000800070c7824 */ /* 0x040fe400078e0200 */
[----:B------:R-:W-:Y:S02]  /*c2c0*/  VIADD R7, R7, 0x1 ;  /* 0x0000000107077836 */ /* 0x000fe40000000000 */
[----:B------:R-:W-:Y:S02]  /*c2d0*/  IMAD R12, R12, 0x2, R14 ;  /* 0x000000020c0c7824 */ /* 0x000fe400078e020e */
[----:B------:R-:W-:Y:S01]  /*c2e0*/  VIADD R14, R10, 0x1 ;  /* 0x000000010a0e7836 */ /* 0x000fe20000000000 */
[----:B------:R-:W-:Y:S01]  /*c2f0*/  ISETP.NE.AND P5, PT, R7, 0xb, PT ;  /* 0x0000000b0700780c */ /* 0x000fe20003fa5270 */
[----:B0-----:R-:W-:Y:S01]  /*c300*/  IMAD R10, R8, R19, R20 ;  /* 0x00000013080a7224 */ /* 0x001fe200078e0214 */
[----:B------:R-:W-:Y:S01]  /*c310*/  R2UR UR23, R12 ;  /* 0x000000000c1772ca */ /* 0x000fe200000e0000 */
[----:B------:R-:W-:Y:S01]  /*c320*/  IMAD R12, R11, UR5, R16 ;  /* 0x000000050b0c7c24 */ /* 0x000fe2000f8e0210 */
[----:B------:R-:W-:Y:S01]  /*c330*/  ISETP.NE.AND P2, PT, R14, UR15, PT ;  /* 0x0000000f0e007c0c */ /* 0x000fe2000bf45270 */
[----:B------:R-:W0:Y:S01]  /*c340*/  LDC.64 R16, c[0x0][0x3e0] ;  /* 0x0000f800ff107b82 */ /* 0x000e220000000a00 */
[----:B------:R-:W-:Y:S01]  /*c350*/  UIMAD.WIDE.U32 UR6, UR13, UR8, URZ ;  /* 0x000000080d0672a5 */ /* 0x000fe2000f8e003f */
[----:B------:R-:W-:Y:S01]  /*c360*/  IMAD.U32 R13, R13, 0x20, R12 ;  /* 0x000000200d0d7824 */ /* 0x000fe200078e000c */
[----:B------:R-:W-:Y:S01]  /*c370*/  UIADD3 UR6, -UR13, URZ, URZ ;  /* 0x0000003f0d067290 */ /* 0x000fe2000fffe13f */
[----:B------:R-:W-:Y:S01]  /*c380*/  VIADD R12, R9, 0x1 ;  /* 0x00000001090c7836 */ /* 0x000fe20000000000 */
[----:B------:R-:W-:Y:S01]  /*c390*/  UMOV UR14, UR13 ;  /* 0x0000000d000e7c82 */ /* 0x000fe20008000000 */
[----:B------:R-:W-:Y:S01]  /*c3a0*/  ULDC UR5, c[0x0][0x398] ;  /* 0x0000e60000057ab9 */ /* 0x000fe20000000800 */
[----:B------:R-:W-:Y:S01]  /*c3b0*/  @UP0 USHF.R.U32.HI UR14, URZ, UR9, UR7 ;  /* 0x000000093f0e0299 */ /* 0x000fe20008011607 */
[----:B------:R-:W-:Y:S01]  /*c3c0*/  IMAD.U32 R10, R10, 0x400, R13 ;  /* 0x000004000a0a7824 */ /* 0x000fe200078e000d */
[----:B------:R-:W-:Y:S01]  /*c3d0*/  UISETP.NE.AND UP0, UPT, UR5, 0x1, UPT ;  /* 0x000000010500788c */ /* 0x000fe2000bf05270 */
[----:B------:R-:W-:Y:S01]  /*c3e0*/  IMAD R15, R15, UR6, R22 ;  /* 0x000000060f0f7c24 */ /* 0x000fe2000f8e0216 */
[----:B------:R-:W-:Y:S01]  /*c3f0*/  UIADD3 UR25, -UR14, URZ, URZ ;  /* 0x0000003f0e197290 */ /* 0x000fe2000fffe13f */
[----:B------:R-:W-:Y:S01]  /*c400*/  VIADD R13, R8, 0x1 ;  /* 0x00000001080d7836 */ /* 0x000fe20000000000 */
[----:B------:R-:W-:Y:S01]  /*c410*/  R2UR UR30, R10 ;  /* 0x000000000a1e72ca */ /* 0x000fe200000e0000 */
[----:B------:R-:W-:Y:S01]  /*c420*/  UMOV UR22, UR14 ;  /* 0x0000000e00167c82 */ /* 0x000fe20008000000 */
[----:B------:R-:W-:Y:S01]  /*c430*/  R2UR UR19, R15 ;  /* 0x000000000f1372ca */ /* 0x000fe200000e0000 */
[----:B------:R-:W-:Y:S01]  /*c440*/  VIADD R15, R11, 0x1 ;  /* 0x000000010b0f7836 */ /* 0x000fe20000000000 */
[----:B------:R-:W-:Y:S01]  /*c450*/  ULDC.64 UR8, c[0x0][0x3c0] ;  /* 0x0000f00000087ab9 */ /* 0x000fe20000000a00 */
[----:B------:R-:W-:Y:S01]  /*c460*/  @P2 IMAD.MOV R15, RZ, RZ, R11 ;  /* 0x000000ffff0f2224 */ /* 0x000fe200078e020b */
[----:B------:R-:W-:Y:S01]  /*c470*/  UIADD3 UR6, UP1, UR28, 0xf0, URZ ;  /* 0x000000f01c067890 */ /* 0x000fe2000ff3e03f */
[----:B------:R-:W-:Y:S01]  /*c480*/  SEL R10, R14, RZ, P2 ;  /* 0x000000ff0e0a7207 */ /* 0x000fe20001000000 */
[----:B------:R-:W-:Y:S01]  /*c490*/  @UP0 ULDC UR10, c[0x0][0x39c] ;  /* 0x0000e700000a0ab9 */ /* 0x000fe20000000800 */
[----:B------:R-:W-:Y:S01]  /*c4a0*/  @UP0 ULDC UR32, c[0x0][0x3a0] ;  /* 0x0000e80000200ab9 */ /* 0x000fe20000000800 */
[----:B------:R-:W-:Y:S01]  /*c4b0*/  UIMAD.WIDE.U32 UR10, UR14, UR10, URZ ;  /* 0x0000000a0e0a72a5 */ /* 0x000fe2000f8e003f */
[----:B0-----:R-:W-:Y:S01]  /*c4c0*/  ISETP.NE.AND P3, PT, R15, R16, PT ;  /* 0x000000100f00720c */ /* 0x001fe20003f65270 */
[----:B------:R-:W-:Y:S01]  /*c4d0*/  UIADD3 UR28, UP2, UR28, 0x270, URZ ;  /* 0x000002701c1c7890 */ /* 0x000fe2000ff5e03f */
[----:B------:R-:W-:Y:S01]  /*c4e0*/  SEL R7, R7, RZ, P5 ;  /* 0x000000ff07077207 */ /* 0x000fe20002800000 */
[----:B------:R-:W-:-:S02]  /*c4f0*/  @UP0 USHF.R.U32.HI UR22, URZ, UR32, UR11 ;  /* 0x000000203f160299 */ /* 0x000fc4000801160b */
[----:B------:R-:W-:Y:S01]  /*c500*/  UIMAD UR19, UR19, UR8, UR12 ;  /* 0x00000008131372a4 */ /* 0x000fe2000f8e020c */
[----:B------:R-:W-:Y:S01]  /*c510*/  R2UR UR12, R11 ;  /* 0x000000000b0c72ca */ /* 0x000fe200000e0000 */
[----:B------:R-:W-:Y:S01]  /*c520*/  UIADD3 UR10, -UR22, URZ, URZ ;  /* 0x0000003f160a7290 */ /* 0x000fe2000fffe13f */
[----:B------:R-:W-:Y:S01]  /*c530*/  SEL R11, R15, RZ, P3 ;  /* 0x000000ff0f0b7207 */ /* 0x000fe20001800000 */
[----:B------:R-:W-:Y:S01]  /*c540*/  UIMAD UR8, UR24, UR25, UR13 ;  /* 0x00000019180872a4 */ /* 0x000fe2000f8e020d */
[----:B------:R-:W-:Y:S01]  /*c550*/  R2UR UR13, R9 ;  /* 0x00000000090d72ca */ /* 0x000fe200000e0000 */
[----:B------:R-:W-:Y:S01]  /*c560*/  UIMAD UR5, UR5, UR10, UR14 ;  /* 0x0000000a050572a4 */ /* 0x000fe2000f8e020e */
[----:B------:R-:W-:Y:S01]  /*c570*/  R2UR UR14, R8 ;  /* 0x00000000080e72ca */ /* 0x000fe200000e0000 */
[----:B------:R-:W-:Y:S01]  /*c580*/  @P3 IMAD.MOV R12, RZ, RZ, R9 ;  /* 0x000000ffff0c3224 */ /* 0x000fe200078e0209 */
[----:B------:R-:W-:Y:S01]  /*c590*/  R2UR UR10, R21 ;  /* 0x00000000150a72ca */ /* 0x000fe200000e0000 */
[----:B------:R-:W-:Y:S01]  /*c5a0*/  UIMAD UR21, UR5, UR4, UR21 ;  /* 0x00000004051572a4 */ /* 0x000fe2000f8e0215 */
[----:B------:R-:W-:Y:S01]  /*c5b0*/  SEL R9, RZ, 0x1, P5 ;  /* 0x00000001ff097807 */ /* 0x000fe20002800000 */
[----:B------:R-:W-:Y:S01]  /*c5c0*/  UIADD3.X UR7, URZ, UR29, URZ, UP1, !UPT ;  /* 0x0000001d3f077290 */ /* 0x000fe20008ffe43f */
[----:B------:R-:W-:Y:S01]  /*c5d0*/  ISETP.NE.AND P4, PT, R12, R17, PT ;  /* 0x000000110c00720c */ /* 0x000fe20003f85270 */
[----:B------:R-:W-:Y:S01]  /*c5e0*/  UIMAD UR20, UR8, UR9, UR20 ;  /* 0x00000009081472a4 */ /* 0x000fe2000f8e0214 */
[----:B------:R-:W-:Y:S01]  /*c5f0*/  LOP3.LUT R6, R6, R9, RZ, 0x3c, !PT ;  /* 0x0000000906067212 */ /* 0x000fe200078e3cff */
[----:B------:R-:W-:Y:S01]  /*c600*/  UPRMT UR4, UR30, 0x5410, URZ ;  /* 0x000054101e047896 */ /* 0x000fe2000800003f */
[----:B------:R-:W-:Y:S01]  /*c610*/  SEL R9, R12, RZ, P4 ;  /* 0x000000ff0c097207 */ /* 0x000fe20002000000 */
[----:B------:R-:W-:-:S02]  /*c620*/  ULOP3.LUT UR11, UR18, 0x10, UR31, 0xf8, !UPT ;  /* 0x00000010120b7892 */ /* 0x000fc4000f8ef81f */
[----:B------:R-:W-:Y:S02]  /*c630*/  UIADD3 UR8, UR23, 0x2c000, URZ ;  /* 0x0002c00017087890 */ /* 0x000fe4000fffe03f */
[----:B------:R-:W-:Y:S01]  /*c640*/  UIADD3.X UR29, URZ, UR29, URZ, UP2, !UPT ;  /* 0x0000001d3f1d7290 */ /* 0x000fe200097fe43f */
[----:B------:R-:W-:Y:S02]  /*c650*/  UMOV UR9, UR17 ;  /* 0x0000001100097c82 */ /* 0x000fe40008000000 */
[----:B------:R1:W-:Y:S01]  /*c660*/  UTMALDG.5D.IM2COL [UR16], [UR6], UR4 ;  /* 0x00000010060073b4 */ /* 0x0003e20008060004 */
[----:B------:R-:W-:-:S04]  /*c670*/  @P4 IMAD.MOV R13, RZ, RZ, R8 ;  /* 0x000000ffff0d4224 */ /* 0x000fc800078e0208 */
[----:B------:R-:W-:Y:S01]  /*c680*/  IMAD.MOV.U32 R8, RZ, RZ, R13 ;  /* 0x000000ffff087224 */ /* 0x000fe200078e000d */
[----:B------:R1:W-:Y:S02]  /*c690*/  UTMALDG.5D.MULTICAST [UR8], [UR28], UR33, desc[UR26] ;  /* 0x00001a081c0073b4 */ /* 0x0003e40008021821 */
[----:B-1----:R-:W-:Y:S05]  /*c6a0*/  @P6 BRA `(.L_x_253) ;  /* 0xfffffff800446947 */ /* 0x002fea000383ffff */
.L_x_249:
[----:B------:R-:W-:Y:S01]  /*c6b0*/  ISETP.GE.U32.AND P2, PT, R5, 0xb, PT ;  /* 0x0000000b0500780c */ /* 0x000fe20003f46070 */
[----:B------:R-:W-:Y:S05]  /*c6c0*/  WARPSYNC.ALL ;  /* 0x0000000000007948 */ /* 0x000fea0003800000 */
[----:B------:R-:W-:-:S07]  /*c6d0*/  ELECT P1, URZ, PT ;  /* 0x00000000003f782f */ /* 0x000fce0003820000 */
[----:B------:R-:W-:-:S05]  /*c6e0*/  @P2 IMAD.WIDE.U32 R2, R5, -0x45d1745d, RZ ;  /* 0xba2e8ba305022825 */ /* 0x000fca00078e00ff */
[----:B------:R-:W-:-:S04]  /*c6f0*/  @P2 SHF.R.U32.HI R0, RZ, 0x3, R3 ;  /* 0x00000003ff002819 */ /* 0x000fc80000011603 */
[----:B------:R-:W-:-:S04]  /*c700*/  @P2 LOP3.LUT R0, R0, 0x1, RZ, 0xc0, !PT ;  /* 0x0000000100002812 */ /* 0x000fc800078ec0ff */
[----:B------:R-:W-:Y:S01]  /*c710*/  @P2 ISETP.NE.U32.AND P0, PT, R0, 0x1, PT ;  /* 0x000000010000280c */ /* 0x000fe20003f05070 */
[----:B------:R-:W-:-:S12]  /*c720*/  @!P1 EXIT ;  /* 0x000000000000994d */ /* 0x000fd80003800000 */
[----:B------:R-:W-:Y:S01]  /*c730*/  LOP3.LUT R4, R4, 0x2, RZ, 0xfc, !PT ;  /* 0x0000000204047812 */ /* 0x000fe200078efcff */
[----:B------:R-:W-:Y:S01]  /*c740*/  IMAD.MOV.U32 R0, RZ, RZ, 0x1 ;  /* 0x00000001ff007424 */ /* 0x000fe200078e00ff */
[----:B------:R-:W-:Y:S02]  /*c750*/  @P2 ISETP.NE.U32.AND.EX P0, PT, RZ, RZ, PT, P0 ;  /* 0x000000ffff00220c */ /* 0x000fe40003f05100 */
[----:B------:R-:W-:Y:S02]  /*c760*/  ISETP.NE.AND P1, PT, R4, 0x3, PT ;  /* 0x000000030400780c */ /* 0x000fe40003f25270 */
[----:B------:R-:W-:-:S11]  /*c770*/  @P2 SEL R0, RZ, 0x1, !P0 ;  /* 0x00000001ff002807 */ /* 0x000fd60004000000 */
[----:B------:R-:W-:Y:S05]  /*c780*/  @!P1 BRA `(.L_x_254) ;  /* 0x0000000000049947 */ /* 0x000fea0003800000 */
[----:B------:R-:W-:Y:S01]  /*c790*/  BPT.TRAP 0x1 ;  /* 0x000000040000795c */ /* 0x000fe20000300000 */
.L_x_254:
[----:B------:R-:W1:Y:S01]  /*c7a0*/  S2R R7, SR_CgaCtaId ;  /* 0x0000000000077919 */ /* 0x000e620000008800 */
[----:B------:R-:W-:Y:S01]  /*c7b0*/  IMAD.WIDE.U32 R2, R5, -0x45d1745d, RZ ;  /* 0xba2e8ba305027825 */ /* 0x000fe200078e00ff */
[----:B------:R-:W-:-:S04]  /*c7c0*/  MOV R4, 0x400 ;  /* 0x0000040000047802 */ /* 0x000fc80000000f00 */
[----:B------:R-:W-:-:S05]  /*c7d0*/  SHF.R.U32.HI R2, RZ, 0x3, R3 ;  /* 0x00000003ff027819 */ /* 0x000fca0000011603 */
[----:B------:R-:W-:Y:S01]  /*c7e0*/  IMAD R5, R2, -0xb, R5 ;  /* 0xfffffff502057824 */ /* 0x000fe200078e0205 */
[----:B-1----:R-:W-:-:S05]  /*c7f0*/  LEA R4, R7, R4, 0x18 ;  /* 0x0000000407047211 */ /* 0x002fca00078ec0ff */
[----:B------:R-:W-:Y:S01]  /*c800*/  VIADD R2, R4, 0x37058 ;  /* 0x0003705804027836 */ /* 0x000fe20000000000 */
[----:B------:R-:W-:-:S03]  /*c810*/  SHF.L.U32 R4, R0, 0x1f, RZ ;  /* 0x0000001f00047819 */ /* 0x000fc600000006ff */
[----:B------:R-:W-:-:S07]  /*c820*/  IMAD R3, R5, 0x8, R2 ;  /* 0x0000000805037824 */ /* 0x000fce00078e0202 */
.L_x_255:
[----:B-1----:R1:W0:Y:S02]  /*c830*/  SYNCS.PHASECHK.TRANS64.TRYWAIT P0, [R3+URZ], R4 ;  /* 0x00000004030075a7 */ /* 0x002224000800017f */
[----:B0-----:R-:W-:Y:S05]  /*c840*/  @!P0 NANOSLEEP.SYNCS 0x989680 ;  /* 0x009896800000895d */ /* 0x001fea0003900000 */
[----:B------:R-:W0:Y:S02]  /*c850*/  @!P0 SYNCS.PHASECHK.TRANS64 P0, [R3+URZ], R4 ;  /* 0x00000004030085a7 */ /* 0x000e24000800007f */
[----:B0-----:R-:W-:Y:S05]  /*c860*/  @!P0 BRA `(.L_x_255) ;  /* 0xfffffffc00f08947 */ /* 0x001fea000383ffff */
[----:B------:R-:W-:-:S05]  /*c870*/  VIADD R5, R5, 0x1 ;  /* 0x0000000105057836 */ /* 0x000fca0000000000 */
[----:B------:R-:W-:-:S04]  /*c880*/  ISETP.NE.AND P0, PT, R5, 0xb, PT ;  /* 0x0000000b0500780c */ /* 0x000fc80003f05270 */
[----:B-1----:R-:W-:Y:S02]  /*c890*/  SEL R3, RZ, 0x1, P0 ;  /* 0x00000001ff037807 */ /* 0x002fe40000000000 */
[----:B------:R-:W-:Y:S02]  /*c8a0*/  SEL R5, R5, RZ, P0 ;  /* 0x000000ff05057207 */ /* 0x000fe40000000000 */
[----:B------:R-:W-:-:S03]  /*c8b0*/  LOP3.LUT R7, R0, R3, RZ, 0x3c, !PT ;  /* 0x0000000300077212 */ /* 0x000fc600078e3cff */
[----:B------:R-:W-:Y:S01]  /*c8c0*/  IMAD R0, R5, 0x8, R2 ;  /* 0x0000000805007824 */ /* 0x000fe200078e0202 */
[----:B------:R-:W-:-:S07]  /*c8d0*/  SHF.L.U32 R3, R7, 0x1f, RZ ;  /* 0x0000001f07037819 */ /* 0x000fce00000006ff */
.L_x_256:
[----:B0-----:R0:W1:Y:S02]  /*c8e0*/  SYNCS.PHASECHK.TRANS64.TRYWAIT P0, [R0+URZ], R3 ;  /* 0x00000003000075a7 */ /* 0x001064000800017f */
[----:B-1----:R-:W-:Y:S05]  /*c8f0*/  @!P0 NANOSLEEP.SYNCS 0x989680 ;  /* 0x009896800000895d */ /* 0x002fea0003900000 */
[----:B------:R-:W1:Y:S02]  /*c900*/  @!P0 SYNCS.PHASECHK.TRANS64 P0, [R0+URZ], R3 ;  /* 0x00000003000085a7 */ /* 0x000e64000800007f */
[----:B-1----:R-:W-:Y:S05]  /*c910*/  @!P0 BRA `(.L_x_256) ;  /* 0xfffffffc00f08947 */ /* 0x002fea000383ffff */
[----:B------:R-:W-:-:S05]  /*c920*/  VIADD R5, R5, 0x1 ;  /* 0x0000000105057836 */ /* 0x000fca0000000000 */
[----:B------:R-:W-:-:S04]  /*c930*/  ISETP.NE.AND P0, PT, R5, 0xb, PT ;  /* 0x0000000b0500780c */ /* 0x000fc80003f05270 */
[----:B0-----:R-:W-:Y:S02]  /*c940*/  SEL R0, RZ, 0x1, P0 ;  /* 0x00000001ff007807 */ /* 0x001fe40000000000 */
[----:B------:R-:W-:Y:S02]  /*c950*/  SEL R5, R5, RZ, P0 ;  /* 0x000000ff05057207 */ /* 0x000fe40000000000 */
[----:B------:R-:W-:-:S03]  /*c960*/  LOP3.LUT R7, R7, R0, RZ, 0x3c, !PT ;  /* 0x0000000007077212 */ /* 0x000fc600078e3cff */
[----:B------:R-:W-:Y:S01]  /*c970*/  IMAD R0, R5, 0x8, R2 ;  /* 0x0000000805007824 */ /* 0x000fe200078e0202 */
[----:B------:R-:W-:-:S07]  /*c980*/  SHF.L.U32 R3, R7, 0x1f, RZ ;  /* 0x0000001f07037819 */ /* 0x000fce00000006ff */
.L_x_257:
        /* <DEDUP_REMOVED lines=11> */
.L_x_258:
        /* <DEDUP_REMOVED lines=11> */
.L_x_259:
        /* <DEDUP_REMOVED lines=11> */
.L_x_260:
        /* <DEDUP_REMOVED lines=11> */
.L_x_261:
        /* <DEDUP_REMOVED lines=11> */
.L_x_262:
        /* <DEDUP_REMOVED lines=11> */
.L_x_263:
        /* <DEDUP_REMOVED lines=11> */
.L_x_264:
        /* <DEDUP_REMOVED lines=11> */
.L_x_265:
[----:B0-----:R0:W1:Y:S02]  /*cf10*/  SYNCS.PHASECHK.TRANS64.TRYWAIT P0, [R5+URZ], R0 ;  /* 0x00000000050075a7 */ /* 0x001064000800017f */
[----:B-1----:R-:W-:Y:S05]  /*cf20*/  @!P0 NANOSLEEP.SYNCS 0x989680 ;  /* 0x009896800000895d */ /* 0x002fea0003900000 */
[----:B------:R-:W1:Y:S02]  /*cf30*/  @!P0 SYNCS.PHASECHK.TRANS64 P0, [R5+URZ], R0 ;  /* 0x00000000050085a7 */ /* 0x000e64000800007f */
[----:B-1----:R-:W-:Y:S05]  /*cf40*/  @P0 EXIT ;  /* 0x000000000000094d */ /* 0x002fea0003800000 */
[----:B------:R-:W-:Y:S05]  /*cf50*/  BRA `(.L_x_265) ;  /* 0xfffffffc00ec7947 */ /* 0x000fea000383ffff */
.L_x_266:
[----:B------:R-:W-:-:S00]  /*cf60*/  BRA `(.L_x_266) ;  /* 0xfffffffc00fc7947 */ /* 0x000fc0000383ffff */
[----:B------:R-:W-:-:S00]  /*cf70*/  NOP ;  /* 0x0000000000007918 */ /* 0x000fc00000000000 */
        /* <DEDUP_REMOVED lines=8> */
.L_x_267:


//--------------------- .nv.shared._ZN7cutlass13device_kernelINS_4conv6kernel13ConvUniversalINS1_16ConvProblemShapeILNS1_8OperatorE1ELi3EEENS1_10collective14CollectiveConvINS1_46MainloopSm90TmaGmmaWarpSpecializedImplicitGemmILS5_1ELi11ELi3EN4cute5tupleIJNSA_1CILi2EEENSC_ILi1EEESE_EEENS1_36KernelImplicitTmaWarpSpecializedSm90ELi1EEENSB_IJNSC_ILi256EEENSC_ILi64EEENSB_IJNSC_ILi32EEEEEEEEENS_6half_tESN_NSA_8TiledMMAINSA_8MMA_AtomIJNSA_4SM904GMMA25MMA_64x64x16_F32F16F16_SSILNSR_5MajorE0ELST_1ELNSR_7ScaleInE1ELSU_1EEEEEENSA_6LayoutINSB_IJSE_SE_SE_EEENSB_IJNSC_ILi0EEESZ_SZ_EEEEENSB_IJNSA_10UnderscoreES12_S12_EEEEENS7_6detail26Sm90ImplicitGemmTileTraitsINSA_20SM90_TMA_LOAD_IM2COLENSA_14ComposedLayoutINSA_7SwizzleILi2ELi4ELi3EEENSA_18smem_ptr_flag_bitsILi16EEENSX_INSB_IJNSB_IJNSC_ILi8EEESK_EEENSB_IJSK_SE_EEENSB_IJSE_NSC_ILi11EEEEEEEEENSB_IJNSB_IJSK_SI_EEENSB_IJSE_SZ_EEENSB_IJSZ_NSC_ILi8192EEEEEEEEEEEEEvEENS16_INSA_23SM90_TMA_LOAD_MULTICASTENS18_INS19_ILi3ELi4ELi3EEES1C_NSX_INSB_IJNSB_IJSJ_SE_EEENSB_IJS1D_NSC_ILi4EEEEEES1H_EEENSB_IJS1K_NSB_IJSJ_NSC_ILi512EEEEEENSB_IJSZ_NSC_ILi2048EEEEEEEEEEEEEvEEEENS_8epilogue10collective6detail29Sm90TmaWarpSpecializedAdapterINS27_15DefaultEpilogueISN_NSB_IJNSB_IJllllEEESE_SZ_EEES2C_NS26_6thread17LinearCombinationISN_Li1EffLNS2D_9ScaleType4KindE0ELNS_15FloatRoundStyleE2ESN_EENS_4gemm15EpilogueDefaultEEEEEvvEEEEvNT_6ParamsE --------------------------
	.section	.nv.shared._ZN7cutlass13device_kernelINS_4conv6kernel13ConvUniversalINS1_16ConvProblemShapeILNS1_8OperatorE1ELi3EEENS1_10collective14CollectiveConvINS1_46MainloopSm90TmaGmmaWarpSpecializedImplicitGemmILS5_1ELi11ELi3EN4cute5tupleIJNSA_1CILi2EEENSC_ILi1EEESE_EEENS1_36KernelImplicitTmaWarpSpecializedSm90ELi1EEENSB_IJNSC_ILi256EEENSC_ILi64EEENSB_IJNSC_ILi32EEEEEEEEENS_6half_tESN_NSA_8TiledMMAINSA_8MMA_AtomIJNSA_4SM904GMMA25MMA_64x64x16_F32F16F16_SSILNSR_5MajorE0ELST_1ELNSR_7ScaleInE1ELSU_1EEEEEENSA_6LayoutINSB_IJSE_SE_SE_EEENSB_IJNSC_ILi0EEESZ_SZ_EEEEENSB_IJNSA_10UnderscoreES12_S12_EEEEENS7_6detail26Sm90ImplicitGemmTileTraitsINSA_20SM90_TMA_LOAD_IM2COLENSA_14ComposedLayoutINSA_7SwizzleILi2ELi4ELi3EEENSA_18smem_ptr_flag_bitsILi16EEENSX_INSB_IJNSB_IJNSC_ILi8EEESK_EEENSB_IJSK_SE_EEENSB_IJSE_NSC_ILi11EEEEEEEEENSB_IJNSB_IJSK_SI_EEENSB_IJSE_SZ_EEENSB_IJSZ_NSC_ILi8192EEEEEEEEEEEEEvEENS16_INSA_23SM90_TMA_LOAD_MULTICASTENS18_INS19_ILi3ELi4ELi3EEES1C_NSX_INSB_IJNSB_IJSJ_SE_EEENSB_IJS1D_NSC_ILi4EEEEEES1H_EEENSB_IJS1K_NSB_IJSJ_NSC_ILi512EEEEEENSB_IJSZ_NSC_ILi2048EEEEEEEEEEEEEvEEEENS_8epilogue10collective6detail29Sm90TmaWarpSpecializedAdapterINS27_15DefaultEpilogueISN_NSB_IJNSB_IJllllEEESE_SZ_EEES2C_NS26_6thread17LinearCombinationISN_Li1EffLNS2D_9ScaleType4KindE0ELNS_15FloatRoundStyleE2ESN_EENS_4gemm15EpilogueDefaultEEEEEvvEEEEvNT_6ParamsE,"aw",@nobits
	.sectionflags	@""
	.align	16
	.zero		1024


//--------------------- .nv.shared.reserved.0     --------------------------
	.section	.nv.shared.reserved.0,"aw",@nobits
	.weak		__nv_reservedSMEM_offset_0_alias
	.size		__nv_reservedSMEM_offset_0_alias, 0, 0
	.other		__nv_reservedSMEM_offset_0_alias,@"STO_CUDA_RESERVED_SHARED STV_DEFAULT"
__nv_reservedSMEM_offset_0_alias:
	.zero		0


//--------------------- .nv.global                --------------------------
	.section	.nv.global,"aw",@nobits
.nv.global:
	.type		_ZN39_INTERNAL_e72f0a3f_4_k_cu_0809ab2b_26974cute1_E,@object
	.size		_ZN39_INTERNAL_e72f0a3f_4_k_cu_0809ab2b_26974cute1_E,(_ZN39_INTERNAL_e72f0a3f_4_k_cu_0809ab2b_26974cuda3std3__45__cpo6cbeginE - _ZN39_INTERNAL_e72f0a3f_4_k_cu_0809ab2b_26974cute1_E)
_ZN39_INTERNAL_e72f0a3f_4_k_cu_0809ab2b_26974cute1_E:
	.zero		1
	.type		_ZN39_INTERNAL_e72f0a3f_4_k_cu_0809ab2b_26974cuda3std3__45__cpo6cbeginE,@object
	.size		_ZN39_INTERNAL_e72f0a3f_4_k_cu_0809ab2b_26974cuda3std3__45__cpo6cbeginE,(_ZN39_INTERNAL_e72f0a3f_4_k_cu_0809ab2b_26974cuda3std3__48in_placeE - _ZN39_INTERNAL_e72f0a3f_4_k_cu_0809ab2b_26974cuda3std3__45__cpo6cbeginE)
_ZN39_INTERNAL_e72f0a3f_4_k_cu_0809ab2b_26974cuda3std3__45__cpo6cbeginE:
	.zero		1
	.type		_ZN39_INTERNAL_e72f0a3f_4_k_cu_0809ab2b_26974cuda3std3__48in_placeE,@object
	.size		_ZN39_INTERNAL_e72f0a3f_4_k_cu_0809ab2b_26974cuda3std3__48in_placeE,(_ZN39_INTERNAL_e72f0a3f_4_k_cu_0809ab2b_26974cuda3std6ranges3__45__cpo9iter_moveE - _ZN39_INTERNAL_e72f0a3f_4_k_cu_0809ab2b_26974cuda3std3__48in_placeE)
_ZN39_INTERNAL_e72f0a3f_4_k_cu_0809ab2b_26974cuda3std3__48in_placeE:
	.zero		1
	.type		_ZN39_INTERNAL_e72f0a3f_4_k_cu_0809ab2b_26974cuda3std6ranges3__45__cpo9iter_moveE,@object
	.size		_ZN39_INTERNAL_e72f0a3f_4_k_cu_0809ab2b_26974cuda3std6ranges3__45__cpo9iter_moveE,(_ZN39_INTERNAL_e72f0a3f_4_k_cu_0809ab2b_26974cuda3std3__45__cpo5beginE - _ZN39_INTERNAL_e72f0a3f_4_k_cu_0809ab2b_26974cuda3std6ranges3__45__cpo9iter_moveE)
_ZN39_INTERNAL_e72f0a3f_4_k_cu_0809ab2b_26974cuda3std6ranges3__45__cpo9iter_moveE:
	.zero		1
	.type		_ZN39_INTERNAL_e72f0a3f_4_k_cu_0809ab2b_26974cuda3std3__45__cpo5beginE,@object
	.size		_ZN39_INTERNAL_e72f0a3f_4_k_cu_0809ab2b_26974cuda3std3__45__cpo5beginE,(_ZN39_INTERNAL_e72f0a3f_4_k_cu_0809ab2b_26974cuda3std3__441_GLOBAL__N__e72f0a3f_4_k_cu_0809ab2b_26976ignoreE - _ZN39_INTERNAL_e72f0a3f_4_k_cu_0809ab2b_26974cuda3std3__45__cpo5beginE)
_ZN39_INTERNAL_e72f0a3f_4_k_cu_0809ab2b_26974cuda3std3__45__cpo5beginE:
	.zero		1
	.type		_ZN39_INTERNAL_e72f0a3f_4_k_cu_0809ab2b_26974cuda3std3__441_GLOBAL__N__e72f0a3f_4_k_cu_0809ab2b_26976ignoreE,@object
	.size		_ZN39_INTERNAL_e72f0a3f_4_k_cu_0809ab2b_26974cuda3std3__441_GLOBAL__N__e72f0a3f_4_k_cu_0809ab2b_26976ignoreE,(_ZN39_INTERNAL_e72f0a3f_4_k_cu_0809ab2b_26974cute7productE - _ZN39_INTERNAL_e72f0a3f_4_k_cu_0809ab2b_26974cuda3std3__441_GLOBAL__N__e72f0a3f_4_k_cu_0809ab2b_26976ignoreE)
_ZN39_INTERNAL_e72f0a3f_4_k_cu_0809ab2b_26974cuda3std3__441_GLOBAL__N__e72f0a3f_4_k_cu_0809ab2b_26976ignoreE:
	.zero		1
	.type		_ZN39_INTERNAL_e72f0a3f_4_k_cu_0809ab2b_26974cute7productE,@object
	.size		_ZN39_INTERNAL_e72f0a3f_4_k_cu_0809ab2b_26974cute7productE,(_ZN39_INTERNAL_e72f0a3f_4_k_cu_0809ab2b_26974cuda3std3__45__cpo3endE - _ZN39_INTERNAL_e72f0a3f_4_k_cu_0809ab2b_26974cute7productE)
_ZN39_INTERNAL_e72f0a3f_4_k_cu_0809ab2b_26974cute7productE:
	.zero		1
	.type		_ZN39_INTERNAL_e72f0a3f_4_k_cu_0809ab2b_26974cuda3std3__45__cpo3endE,@object
	.size		_ZN39_INTERNAL_e72f0a3f_4_k_cu_0809ab2b_26974cuda3std3__45__cpo3endE,(_ZN39_INTERNAL_e72f0a3f_4_k_cu_0809ab2b_26974cuda3std3__419piecewise_constructE - _ZN39_INTERNAL_e72f0a3f_4_k_cu_0809ab2b_26974cuda3std3__45__cpo3endE)
_ZN39_INTERNAL_e72f0a3f_4_k_cu_0809ab2b_26974cuda3std3__45__cpo3endE:
	.zero		1
	.type		_ZN39_INTERNAL_e72f0a3f_4_k_cu_0809ab2b_26974cuda3std3__419piecewise_constructE,@object
	.size		_ZN39_INTERNAL_e72f0a3f_4_k_cu_0809ab2b_26974cuda3std3__419piecewise_constructE,(_ZN39_INTERNAL_e72f0a3f_4_k_cu_0809ab2b_26974cuda3std3__45__cpo4cendE - _ZN39_INTERNAL_e72f0a3f_4_k_cu_0809ab2b_26974cuda3std3__419piecewise_constructE)
_ZN39_INTERNAL_e72f0a3f_4_k_cu_0809ab2b_26974cuda3std3__419piecewise_constructE:
	.zero		1
	.type		_ZN39_INTERNAL_e72f0a3f_4_k_cu_0809ab2b_26974cuda3std3__45__cpo4cendE,@object
	.size		_ZN39_INTERNAL_e72f0a3f_4_k_cu_0809ab2b_26974cuda3std3__45__cpo4cendE,(_ZN39_INTERNAL_e72f0a3f_4_k_cu_0809ab2b_26974cuda3std6ranges3__45__cpo4swapE - _ZN39_INTERNAL_e72f0a3f_4_k_cu_0809ab2b_26974cuda3std3__45__cpo4cendE)
_ZN39_INTERNAL_e72f0a3f_4_k_cu_0809ab2b_26974cuda3std3__45__cpo4cendE:
	.zero		1
	.type		_ZN39_INTERNAL_e72f0a3f_4_k_cu_0809ab2b_26974cuda3std6ranges3__45__cpo4swapE,@object
	.size		_ZN39_INTERNAL_e72f0a3f_4_k_cu_0809ab2b_26974cuda3std6ranges3__45__cpo4swapE,(.L_7 - _ZN39_INTERNAL_e72f0a3f_4_k_cu_0809ab2b_26974cuda3std6ranges3__45__cpo4swapE)
_ZN39_INTERNAL_e72f0a3f_4_k_cu_0809ab2b_26974cuda3std6ranges3__45__cpo4swapE:
	.zero		1
.L_7:


//--------------------- .nv.constant0._ZN7cutlass13device_kernelINS_4conv6kernel13ConvUniversalINS1_16ConvProblemShapeILNS1_8OperatorE1ELi3EEENS1_10collective14CollectiveConvINS1_46MainloopSm90TmaGmmaWarpSpecializedImplicitGemmILS5_1ELi11ELi3EN4cute5tupleIJNSA_1CILi2EEENSC_ILi1EEESE_EEENS1_36KernelImplicitTmaWarpSpecializedSm90ELi1EEENSB_IJNSC_ILi256EEENSC_ILi64EEENSB_IJNSC_ILi32EEEEEEEEENS_6half_tESN_NSA_8TiledMMAINSA_8MMA_AtomIJNSA_4SM904GMMA25MMA_64x64x16_F32F16F16_SSILNSR_5MajorE0ELST_1ELNSR_7ScaleInE1ELSU_1EEEEEENSA_6LayoutINSB_IJSE_SE_SE_EEENSB_IJNSC_ILi0EEESZ_SZ_EEEEENSB_IJNSA_10UnderscoreES12_S12_EEEEENS7_6detail26Sm90ImplicitGemmTileTraitsINSA_20SM90_TMA_LOAD_IM2COLENSA_14ComposedLayoutINSA_7SwizzleILi2ELi4ELi3EEENSA_18smem_ptr_flag_bitsILi16EEENSX_INSB_IJNSB_IJNSC_ILi8EEESK_EEENSB_IJSK_SE_EEENSB_IJSE_NSC_ILi11EEEEEEEEENSB_IJNSB_IJSK_SI_EEENSB_IJSE_SZ_EEENSB_IJSZ_NSC_ILi8192EEEEEEEEEEEEEvEENS16_INSA_23SM90_TMA_LOAD_MULTICASTENS18_INS19_ILi3ELi4ELi3EEES1C_NSX_INSB_IJNSB_IJSJ_SE_EEENSB_IJS1D_NSC_ILi4EEEEEES1H_EEENSB_IJS1K_NSB_IJSJ_NSC_ILi512EEEEEENSB_IJSZ_NSC_ILi2048EEEEEEEEEEEEEvEEEENS_8epilogue10collective6detail29Sm90TmaWarpSpecializedAdapterINS27_15DefaultEpilogueISN_NSB_IJNSB_IJllllEEESE_SZ_EEES2C_NS26_6thread17LinearCombinationISN_Li1EffLNS2D_9ScaleType4KindE0ELNS_15FloatRoundStyleE2ESN_EENS_4gemm15EpilogueDefaultEEEEEvvEEEEvNT_6ParamsE --------------------------
	.section	.nv.constant0._ZN7cutlass13device_kernelINS_4conv6kernel13ConvUniversalINS1_16ConvProblemShapeILNS1_8OperatorE1ELi3EEENS1_10collective14CollectiveConvINS1_46MainloopSm90TmaGmmaWarpSpecializedImplicitGemmILS5_1ELi11ELi3EN4cute5tupleIJNSA_1CILi2EEENSC_ILi1EEESE_EEENS1_36KernelImplicitTmaWarpSpecializedSm90ELi1EEENSB_IJNSC_ILi256EEENSC_ILi64EEENSB_IJNSC_ILi32EEEEEEEEENS_6half_tESN_NSA_8TiledMMAINSA_8MMA_AtomIJNSA_4SM904GMMA25MMA_64x64x16_F32F16F16_SSILNSR_5MajorE0ELST_1ELNSR_7ScaleInE1ELSU_1EEEEEENSA_6LayoutINSB_IJSE_SE_SE_EEENSB_IJNSC_ILi0EEESZ_SZ_EEEEENSB_IJNSA_10UnderscoreES12_S12_EEEEENS7_6detail26Sm90ImplicitGemmTileTraitsINSA_20SM90_TMA_LOAD_IM2COLENSA_14ComposedLayoutINSA_7SwizzleILi2ELi4ELi3EEENSA_18smem_ptr_flag_bitsILi16EEENSX_INSB_IJNSB_IJNSC_ILi8EEESK_EEENSB_IJSK_SE_EEENSB_IJSE_NSC_ILi11EEEEEEEEENSB_IJNSB_IJSK_SI_EEENSB_IJSE_SZ_EEENSB_IJSZ_NSC_ILi8192EEEEEEEEEEEEEvEENS16_INSA_23SM90_TMA_LOAD_MULTICASTENS18_INS19_ILi3ELi4ELi3EEES1C_NSX_INSB_IJNSB_IJSJ_SE_EEENSB_IJS1D_NSC_ILi4EEEEEES1H_EEENSB_IJS1K_NSB_IJSJ_NSC_ILi512EEEEEENSB_IJSZ_NSC_ILi2048EEEEEEEEEEEEEvEEEENS_8epilogue10collective6detail29Sm90TmaWarpSpecializedAdapterINS27_15DefaultEpilogueISN_NSB_IJNSB_IJllllEEESE_SZ_EEES2C_NS26_6thread17LinearCombinationISN_Li1EffLNS2D_9ScaleType4KindE0ELNS_15FloatRoundStyleE2ESN_EENS_4gemm15EpilogueDefaultEEEEEvvEEEEvNT_6ParamsE,"a",@progbits
	.sectionflags	@""
	.align	4
.nv.constant0._ZN7cutlass13device_kernelINS_4conv6kernel13ConvUniversalINS1_16ConvProblemShapeILNS1_8OperatorE1ELi3EEENS1_10collective14CollectiveConvINS1_46MainloopSm90TmaGmmaWarpSpecializedImplicitGemmILS5_1ELi11ELi3EN4cute5tupleIJNSA_1CILi2EEENSC_ILi1EEESE_EEENS1_36KernelImplicitTmaWarpSpecializedSm90ELi1EEENSB_IJNSC_ILi256EEENSC_ILi64EEENSB_IJNSC_ILi32EEEEEEEEENS_6half_tESN_NSA_8TiledMMAINSA_8MMA_AtomIJNSA_4SM904GMMA25MMA_64x64x16_F32F16F16_SSILNSR_5MajorE0ELST_1ELNSR_7ScaleInE1ELSU_1EEEEEENSA_6LayoutINSB_IJSE_SE_SE_EEENSB_IJNSC_ILi0EEESZ_SZ_EEEEENSB_IJNSA_10UnderscoreES12_S12_EEEEENS7_6detail26Sm90ImplicitGemmTileTraitsINSA_20SM90_TMA_LOAD_IM2COLENSA_14ComposedLayoutINSA_7SwizzleILi2ELi4ELi3EEENSA_18smem_ptr_flag_bitsILi16EEENSX_INSB_IJNSB_IJNSC_ILi8EEESK_EEENSB_IJSK_SE_EEENSB_IJSE_NSC_ILi11EEEEEEEEENSB_IJNSB_IJSK_SI_EEENSB_IJSE_SZ_EEENSB_IJSZ_NSC_ILi8192EEEEEEEEEEEEEvEENS16_INSA_23SM90_TMA_LOAD_MULTICASTENS18_INS19_ILi3ELi4ELi3EEES1C_NSX_INSB_IJNSB_IJSJ_SE_EEENSB_IJS1D_NSC_ILi4EEEEEES1H_EEENSB_IJS1K_NSB_IJSJ_NSC_ILi512EEEEEENSB_IJSZ_NSC_ILi2048EEEEEEEEEEEEEvEEEENS_8epilogue10collective6detail29Sm90TmaWarpSpecializedAdapterINS27_15DefaultEpilogueISN_NSB_IJNSB_IJllllEEESE_SZ_EEES2C_NS26_6thread17LinearCombinationISN_Li1EffLNS2D_9ScaleType4KindE0ELNS_15FloatRoundStyleE2ESN_EENS_4gemm15EpilogueDefaultEEEEEvvEEEEvNT_6ParamsE:
	.zero		1664


//--------------------- SYMBOLS --------------------------

	.type		.nv.reservedSmem.offset0,@object
	.size		.nv.reservedSmem.offset0,0x4
